//
// Generated by NVIDIA NVVM Compiler
//
// Compiler Build ID: CL-36424714
// Cuda compilation tools, release 13.0, V13.0.88
// Based on NVVM 20.0.0
//

.version 9.0
.target sm_100
.address_size 64

.func  (.param .b32 func_retval0) _ZNK6DescOp9get_radixEii
(
	.param .b64 _ZNK6DescOp9get_radixEii_param_0,
	.param .b32 _ZNK6DescOp9get_radixEii_param_1,
	.param .b32 _ZNK6DescOp9get_radixEii_param_2
)
;
.func  (.param .b32 func_retval0) _ZNK6DescOp7get_bitEii
(
	.param .b64 _ZNK6DescOp7get_bitEii_param_0,
	.param .b32 _ZNK6DescOp7get_bitEii_param_1,
	.param .b32 _ZNK6DescOp7get_bitEii_param_2
)
;
.global .align 8 .u64 _ZTV6DescOp[4] = {0, 0, _ZNK6DescOp9get_radixEii, _ZNK6DescOp7get_bitEii};
// _ZZ19add_prev_block_bankPiS_ijiS_E8prev_sum has been demoted
// _ZZ20balanced_bank_kernelPiS_jS_S_E14actualBlockIdx has been demoted
// _ZZ20balanced_bank_kernelPiS_jS_S_E6sh_mem has been demoted
// _ZZ23radix_sort_local_kerenlI6DescOpEvPiS1_S1_S1_S1_iiE6sh_mem has been demoted
// _ZZ23radix_sort_local_kerenlI6DescOpEvPiS1_S1_S1_S1_iiE4sh_A has been demoted
// _ZZ23radix_sort_local_kerenlI6DescOpEvPiS1_S1_S1_S1_iiE7sh_idxs has been demoted
// _ZZ23radix_sort_local_kerenlI6DescOpEvPiS1_S1_S1_S1_iiE13local_counter has been demoted
// _ZZ18radix_sort_shuffleI6DescOpEvPiS1_S1_S1_S1_S1_iiE13local_counter has been demoted

.func  (.param .b32 func_retval0) _ZNK6DescOp9get_radixEii(
	.param .b64 _ZNK6DescOp9get_radixEii_param_0,
	.param .b32 _ZNK6DescOp9get_radixEii_param_1,
	.param .b32 _ZNK6DescOp9get_radixEii_param_2
)
{
	.reg .b32 	%r<7>;

	ld.param.u32 	%r1, [_ZNK6DescOp9get_radixEii_param_1];
	ld.param.u32 	%r2, [_ZNK6DescOp9get_radixEii_param_2];
	shl.b32 	%r3, %r2, 1;
	shr.s32 	%r4, %r1, %r3;
	not.b32 	%r5, %r4;
	and.b32  	%r6, %r5, 3;
	st.param.b32 	[func_retval0], %r6;
	ret;

}
.func  (.param .b32 func_retval0) _ZNK6DescOp7get_bitEii(
	.param .b64 _ZNK6DescOp7get_bitEii_param_0,
	.param .b32 _ZNK6DescOp7get_bitEii_param_1,
	.param .b32 _ZNK6DescOp7get_bitEii_param_2
)
{
	.reg .b32 	%r<6>;

	ld.param.u32 	%r1, [_ZNK6DescOp7get_bitEii_param_1];
	ld.param.u32 	%r2, [_ZNK6DescOp7get_bitEii_param_2];
	shr.u32 	%r3, %r1, %r2;
	not.b32 	%r4, %r3;
	and.b32  	%r5, %r4, 1;
	st.param.b32 	[func_retval0], %r5;
	ret;

}
	// .globl	_Z20balanced_bank_kernelPiS_jS_S_
.visible .entry _Z20balanced_bank_kernelPiS_jS_S_(
	.param .u64 .ptr .align 1 _Z20balanced_bank_kernelPiS_jS_S__param_0,
	.param .u64 .ptr .align 1 _Z20balanced_bank_kernelPiS_jS_S__param_1,
	.param .u32 _Z20balanced_bank_kernelPiS_jS_S__param_2,
	.param .u64 .ptr .align 1 _Z20balanced_bank_kernelPiS_jS_S__param_3,
	.param .u64 .ptr .align 1 _Z20balanced_bank_kernelPiS_jS_S__param_4
)
{
	.reg .pred 	%p<14>;
	.reg .b32 	%r<99>;
	.reg .b64 	%rd<29>;
	// demoted variable
	.shared .align 4 .u32 _ZZ19add_prev_block_bankPiS_ijiS_E8prev_sum;
	// demoted variable
	.shared .align 4 .u32 _ZZ20balanced_bank_kernelPiS_jS_S_E14actualBlockIdx;
	// demoted variable
	.shared .align 4 .b8 _ZZ20balanced_bank_kernelPiS_jS_S_E6sh_mem[32];
	ld.param.u64 	%rd10, [_Z20balanced_bank_kernelPiS_jS_S__param_0];
	ld.param.u64 	%rd11, [_Z20balanced_bank_kernelPiS_jS_S__param_1];
	ld.param.u32 	%r24, [_Z20balanced_bank_kernelPiS_jS_S__param_2];
	ld.param.u64 	%rd9, [_Z20balanced_bank_kernelPiS_jS_S__param_3];
	ld.param.u64 	%rd12, [_Z20balanced_bank_kernelPiS_jS_S__param_4];
	cvta.to.global.u64 	%rd1, %rd11;
	cvta.to.global.u64 	%rd2, %rd12;
	cvta.to.global.u64 	%rd3, %rd10;
	mov.u32 	%r1, %tid.x;
	setp.ne.s32 	%p1, %r1, 0;
	@%p1 bra 	$L__BB2_2;
	cvta.to.global.u64 	%rd13, %rd9;
	atom.global.add.u32 	%r25, [%rd13], 1;
	st.shared.u32 	[_ZZ20balanced_bank_kernelPiS_jS_S_E14actualBlockIdx], %r25;
$L__BB2_2:
	bar.sync 	0;
	mov.u32 	%r2, %ntid.x;
	shl.b32 	%r3, %r2, 1;
	ld.shared.u32 	%r27, [_ZZ20balanced_bank_kernelPiS_jS_S_E14actualBlockIdx];
	mad.lo.s32 	%r4, %r27, %r3, %r1;
	setp.ge.u32 	%p2, %r4, %r24;
	mov.b32 	%r94, 0;
	@%p2 bra 	$L__BB2_4;
	mul.wide.s32 	%rd14, %r4, 4;
	add.s64 	%rd15, %rd3, %rd14;
	ld.global.u32 	%r94, [%rd15];
$L__BB2_4:
	shl.b32 	%r29, %r1, 2;
	mov.u32 	%r30, _ZZ20balanced_bank_kernelPiS_jS_S_E6sh_mem;
	add.s32 	%r7, %r30, %r29;
	st.shared.u32 	[%r7], %r94;
	add.s32 	%r8, %r4, %r2;
	setp.ge.u32 	%p3, %r8, %r24;
	mov.b32 	%r95, 0;
	@%p3 bra 	$L__BB2_6;
	mul.wide.u32 	%rd16, %r8, 4;
	add.s64 	%rd17, %rd3, %rd16;
	ld.global.u32 	%r95, [%rd17];
$L__BB2_6:
	shl.b32 	%r31, %r2, 2;
	add.s32 	%r11, %r7, %r31;
	st.shared.u32 	[%r11], %r95;
	bar.sync 	0;
	add.s32 	%r32, %r1, 1;
	cvt.u64.u32 	%rd4, %r32;
	mov.b64 	%rd28, 1;
	cvt.u32.u64 	%r33, %rd4;
	mov.u32 	%r96, %r2;
$L__BB2_7:
	cvt.u32.u64 	%r34, %rd28;
	mul.lo.s32 	%r35, %r34, %r33;
	shl.b32 	%r36, %r35, 1;
	add.s32 	%r37, %r36, -1;
	add.s32 	%r38, %r36, 31;
	shr.s32 	%r39, %r37, %r38;
	shr.s32 	%r40, %r39, 10;
	add.s32 	%r13, %r40, %r36;
	shl.b64 	%rd28, %rd28, 1;
	mov.b64 	%rd19, -1;
	cvt.u32.u64 	%r41, %rd19;
	xor.b32  	%r42, %r34, %r41;
	cvt.u32.u64 	%r43, %rd28;
	mad.lo.s32 	%r14, %r43, %r33, %r42;
	setp.ge.u32 	%p4, %r1, %r96;
	@%p4 bra 	$L__BB2_9;
	add.s32 	%r44, %r14, 32;
	shr.s32 	%r45, %r14, %r44;
	shr.s32 	%r46, %r45, 10;
	add.s32 	%r47, %r46, %r14;
	shl.b32 	%r48, %r47, 2;
	add.s32 	%r50, %r30, %r48;
	ld.shared.u32 	%r51, [%r50];
	shl.b32 	%r52, %r13, 2;
	add.s32 	%r53, %r30, %r52;
	ld.shared.u32 	%r54, [%r53+-4];
	add.s32 	%r55, %r54, %r51;
	st.shared.u32 	[%r53+-4], %r55;
$L__BB2_9:
	bar.sync 	0;
	shr.u32 	%r15, %r96, 1;
	setp.gt.u32 	%p5, %r96, 1;
	mov.u32 	%r96, %r15;
	@%p5 bra 	$L__BB2_7;
	mov.b32 	%r97, 1;
$L__BB2_11:
	shr.u64 	%rd8, %rd28, 1;
	mov.b64 	%rd20, 4294967294;
	cvt.u32.u64 	%r58, %rd20;
	cvt.u32.u64 	%r59, %rd28;
	and.b32  	%r60, %r59, %r58;
	cvt.u32.u64 	%r61, %rd8;
	mad.lo.s32 	%r17, %r60, %r33, %r61;
	add.s32 	%r62, %r17, -1;
	add.s32 	%r63, %r17, 31;
	shr.s32 	%r64, %r62, %r63;
	shr.s32 	%r18, %r64, 10;
	add.s32 	%r65, %r18, %r62;
	and.b32  	%r66, %r59, -2;
	mul.lo.s32 	%r19, %r66, %r33;
	setp.gt.s32 	%p6, %r65, 7;
	@%p6 bra 	$L__BB2_13;
	add.s32 	%r67, %r18, %r17;
	add.s32 	%r68, %r19, 31;
	add.s32 	%r69, %r19, -1;
	shr.s32 	%r70, %r69, %r68;
	shr.s32 	%r71, %r70, 10;
	add.s32 	%r72, %r71, %r19;
	shl.b32 	%r73, %r72, 2;
	add.s32 	%r75, %r30, %r73;
	ld.shared.u32 	%r76, [%r75+-4];
	shl.b32 	%r77, %r67, 2;
	add.s32 	%r78, %r30, %r77;
	ld.shared.u32 	%r79, [%r78+-4];
	add.s32 	%r80, %r79, %r76;
	st.shared.u32 	[%r78+-4], %r80;
$L__BB2_13:
	bar.sync 	0;
	shl.b32 	%r97, %r97, 1;
	setp.le.u32 	%p7, %r97, %r2;
	mov.u64 	%rd28, %rd8;
	@%p7 bra 	$L__BB2_11;
	ld.shared.u32 	%r21, [_ZZ20balanced_bank_kernelPiS_jS_S_E14actualBlockIdx];
	bar.sync 	0;
$L__BB2_15:
	atom.global.or.b32 	%r81, [%rd2], 0;
	setp.ne.s32 	%p8, %r81, %r21;
	@%p8 bra 	$L__BB2_15;
	setp.ne.s32 	%p9, %r1, 0;
	@%p9 bra 	$L__BB2_20;
	setp.eq.s32 	%p10, %r21, 0;
	mov.b32 	%r98, 0;
	@%p10 bra 	$L__BB2_19;
	add.s32 	%r83, %r21, -1;
	mad.lo.s32 	%r84, %r83, %r3, %r3;
	add.s32 	%r85, %r84, -1;
	mul.wide.u32 	%rd21, %r85, 4;
	add.s64 	%rd22, %rd1, %rd21;
	ld.global.u32 	%r98, [%rd22];
$L__BB2_19:
	st.shared.u32 	[_ZZ19add_prev_block_bankPiS_ijiS_E8prev_sum], %r98;
$L__BB2_20:
	setp.ge.u32 	%p11, %r4, %r24;
	bar.sync 	0;
	@%p11 bra 	$L__BB2_22;
	ld.shared.u32 	%r86, [%r7];
	ld.shared.u32 	%r87, [_ZZ19add_prev_block_bankPiS_ijiS_E8prev_sum];
	add.s32 	%r88, %r87, %r86;
	mul.wide.s32 	%rd23, %r4, 4;
	add.s64 	%rd24, %rd1, %rd23;
	st.global.u32 	[%rd24], %r88;
$L__BB2_22:
	setp.ge.u32 	%p12, %r8, %r24;
	@%p12 bra 	$L__BB2_24;
	ld.shared.u32 	%r89, [%r11];
	ld.shared.u32 	%r90, [_ZZ19add_prev_block_bankPiS_ijiS_E8prev_sum];
	add.s32 	%r91, %r90, %r89;
	mul.wide.u32 	%rd25, %r8, 4;
	add.s64 	%rd26, %rd1, %rd25;
	st.global.u32 	[%rd26], %r91;
$L__BB2_24:
	bar.sync 	0;
	add.s32 	%r92, %r2, -1;
	setp.ne.s32 	%p13, %r1, %r92;
	@%p13 bra 	$L__BB2_26;
	membar.gl;
	atom.global.add.u32 	%r93, [%rd2], 1;
$L__BB2_26:
	ret;

}
	// .globl	_Z23radix_sort_local_kerenlI6DescOpEvPiS1_S1_S1_S1_ii
.visible .entry _Z23radix_sort_local_kerenlI6DescOpEvPiS1_S1_S1_S1_ii(
	.param .u64 .ptr .align 1 _Z23radix_sort_local_kerenlI6DescOpEvPiS1_S1_S1_S1_ii_param_0,
	.param .u64 .ptr .align 1 _Z23radix_sort_local_kerenlI6DescOpEvPiS1_S1_S1_S1_ii_param_1,
	.param .u64 .ptr .align 1 _Z23radix_sort_local_kerenlI6DescOpEvPiS1_S1_S1_S1_ii_param_2,
	.param .u64 .ptr .align 1 _Z23radix_sort_local_kerenlI6DescOpEvPiS1_S1_S1_S1_ii_param_3,
	.param .u64 .ptr .align 1 _Z23radix_sort_local_kerenlI6DescOpEvPiS1_S1_S1_S1_ii_param_4,
	.param .u32 _Z23radix_sort_local_kerenlI6DescOpEvPiS1_S1_S1_S1_ii_param_5,
	.param .u32 _Z23radix_sort_local_kerenlI6DescOpEvPiS1_S1_S1_S1_ii_param_6
)
{
	.local .align 8 .b8 	__local_depot3[8];
	.reg .b64 	%SP;
	.reg .b64 	%SPL;
	.reg .pred 	%p<18>;
	.reg .b32 	%r<109>;
	.reg .b64 	%rd<29>;
	// demoted variable
	.shared .align 4 .b8 _ZZ23radix_sort_local_kerenlI6DescOpEvPiS1_S1_S1_S1_iiE6sh_mem[40];
	// demoted variable
	.shared .align 4 .b8 _ZZ23radix_sort_local_kerenlI6DescOpEvPiS1_S1_S1_S1_iiE4sh_A[32];
	// demoted variable
	.shared .align 4 .b8 _ZZ23radix_sort_local_kerenlI6DescOpEvPiS1_S1_S1_S1_iiE7sh_idxs[32];
	// demoted variable
	.shared .align 4 .b8 _ZZ23radix_sort_local_kerenlI6DescOpEvPiS1_S1_S1_S1_iiE13local_counter[16];
	mov.u64 	%SPL, __local_depot3;
	cvta.local.u64 	%SP, %SPL;
	ld.param.u64 	%rd1, [_Z23radix_sort_local_kerenlI6DescOpEvPiS1_S1_S1_S1_ii_param_0];
	ld.param.u64 	%rd2, [_Z23radix_sort_local_kerenlI6DescOpEvPiS1_S1_S1_S1_ii_param_1];
	ld.param.u64 	%rd3, [_Z23radix_sort_local_kerenlI6DescOpEvPiS1_S1_S1_S1_ii_param_2];
	ld.param.u64 	%rd4, [_Z23radix_sort_local_kerenlI6DescOpEvPiS1_S1_S1_S1_ii_param_3];
	ld.param.u64 	%rd5, [_Z23radix_sort_local_kerenlI6DescOpEvPiS1_S1_S1_S1_ii_param_4];
	ld.param.u32 	%r26, [_Z23radix_sort_local_kerenlI6DescOpEvPiS1_S1_S1_S1_ii_param_5];
	ld.param.u32 	%r27, [_Z23radix_sort_local_kerenlI6DescOpEvPiS1_S1_S1_S1_ii_param_6];
	add.u64 	%rd6, %SP, 0;
	add.u64 	%rd7, %SPL, 0;
	mov.u64 	%rd8, _ZTV6DescOp;
	cvta.global.u64 	%rd9, %rd8;
	add.s64 	%rd10, %rd9, 16;
	st.local.u64 	[%rd7], %rd10;
	mov.u32 	%r1, %tid.x;
	setp.ne.s32 	%p2, %r1, 0;
	shl.b32 	%r28, %r1, 2;
	mov.u32 	%r29, _ZZ23radix_sort_local_kerenlI6DescOpEvPiS1_S1_S1_S1_iiE13local_counter;
	add.s32 	%r2, %r29, %r28;
	@%p2 bra 	$L__BB3_2;
	mov.b32 	%r30, 0;
	st.shared.u32 	[_ZZ23radix_sort_local_kerenlI6DescOpEvPiS1_S1_S1_S1_iiE6sh_mem+20], %r30;
	bra.uni 	$L__BB3_3;
$L__BB3_2:
	setp.gt.u32 	%p4, %r1, 3;
	mov.pred 	%p17, 0;
	@%p4 bra 	$L__BB3_4;
$L__BB3_3:
	mov.b32 	%r31, 0;
	st.shared.u32 	[%r2], %r31;
	mov.pred 	%p17, -1;
$L__BB3_4:
	mov.u32 	%r3, %ctaid.x;
	mov.u32 	%r33, %ntid.x;
	mad.lo.s32 	%r4, %r3, %r33, %r1;
	setp.ge.s32 	%p6, %r4, %r26;
	mov.b32 	%r103, 2147483647;
	@%p6 bra 	$L__BB3_6;
	cvta.to.global.u64 	%rd11, %rd1;
	mul.wide.s32 	%rd12, %r4, 4;
	add.s64 	%rd13, %rd11, %rd12;
	ld.global.u32 	%r103, [%rd13];
$L__BB3_6:
	setp.ge.s32 	%p7, %r4, %r26;
	mov.u32 	%r36, _ZZ23radix_sort_local_kerenlI6DescOpEvPiS1_S1_S1_S1_iiE4sh_A;
	add.s32 	%r7, %r36, %r28;
	st.shared.u32 	[%r7], %r103;
	mov.b32 	%r104, 0;
	@%p7 bra 	$L__BB3_8;
	cvta.to.global.u64 	%rd14, %rd3;
	mul.wide.s32 	%rd15, %r4, 4;
	add.s64 	%rd16, %rd14, %rd15;
	ld.global.u32 	%r104, [%rd16];
$L__BB3_8:
	setp.eq.s32 	%p8, %r1, 0;
	mov.u32 	%r38, _ZZ23radix_sort_local_kerenlI6DescOpEvPiS1_S1_S1_S1_iiE7sh_idxs;
	add.s32 	%r10, %r38, %r28;
	st.shared.u32 	[%r10], %r104;
	shl.b32 	%r11, %r27, 1;
	mov.u32 	%r39, _ZZ23radix_sort_local_kerenlI6DescOpEvPiS1_S1_S1_S1_iiE6sh_mem;
	add.s32 	%r12, %r39, %r28;
	mov.b32 	%r40, 0;
	st.shared.u32 	[_ZZ23radix_sort_local_kerenlI6DescOpEvPiS1_S1_S1_S1_iiE6sh_mem], %r40;
	{ // callseq 0, 0
	.param .b64 param0;
	st.param.b64 	[param0], %rd6;
	.param .b32 param1;
	st.param.b32 	[param1], %r103;
	.param .b32 param2;
	st.param.b32 	[param2], %r11;
	.param .b32 retval0;
	call.uni (retval0), 
	_ZNK6DescOp7get_bitEii, 
	(
	param0, 
	param1, 
	param2
	);
	ld.param.b32 	%r41, [retval0];
	} // callseq 0
	st.shared.u32 	[%r12+4], %r41;
	bar.sync 	0;
	ld.shared.u32 	%r43, [%r12+4];
	ld.shared.u32 	%r44, [%r12];
	add.s32 	%r45, %r44, %r43;
	st.shared.u32 	[%r12+24], %r45;
	bar.sync 	0;
	@%p8 bra 	$L__BB3_10;
	ld.shared.u32 	%r46, [%r12+24];
	ld.shared.u32 	%r47, [%r12+16];
	add.s32 	%r105, %r47, %r46;
	bra.uni 	$L__BB3_11;
$L__BB3_10:
	ld.shared.u32 	%r105, [%r12+24];
$L__BB3_11:
	st.shared.u32 	[%r12+4], %r105;
	bar.sync 	0;
	setp.lt.u32 	%p9, %r1, 3;
	@%p9 bra 	$L__BB3_13;
	ld.shared.u32 	%r48, [%r12+4];
	ld.shared.u32 	%r49, [%r12+-12];
	add.s32 	%r106, %r49, %r48;
	bra.uni 	$L__BB3_14;
$L__BB3_13:
	ld.shared.u32 	%r106, [%r12+4];
$L__BB3_14:
	setp.eq.s32 	%p10, %r1, 0;
	st.shared.u32 	[%r12+24], %r106;
	bar.sync 	0;
	ld.shared.u32 	%r50, [_ZZ23radix_sort_local_kerenlI6DescOpEvPiS1_S1_S1_S1_iiE6sh_mem+36];
	ld.shared.u32 	%r51, [%r12+20];
	ld.shared.u32 	%r52, [%r7];
	{ // callseq 1, 0
	.param .b64 param0;
	st.param.b64 	[param0], %rd6;
	.param .b32 param1;
	st.param.b32 	[param1], %r52;
	.param .b32 param2;
	st.param.b32 	[param2], %r11;
	.param .b32 retval0;
	call.uni (retval0), 
	_ZNK6DescOp7get_bitEii, 
	(
	param0, 
	param1, 
	param2
	);
	ld.param.b32 	%r53, [retval0];
	} // callseq 1
	setp.eq.s32 	%p11, %r53, 0;
	sub.s32 	%r55, %r51, %r50;
	add.s32 	%r56, %r55, 4;
	sub.s32 	%r57, %r1, %r51;
	selp.b32 	%r58, %r57, %r56, %p11;
	shl.b32 	%r59, %r58, 2;
	add.s32 	%r61, %r36, %r59;
	st.shared.u32 	[%r61+16], %r52;
	ld.shared.u32 	%r62, [%r10];
	add.s32 	%r64, %r38, %r59;
	st.shared.u32 	[%r64+16], %r62;
	add.s32 	%r19, %r11, 1;
	mov.b32 	%r65, 0;
	st.shared.u32 	[_ZZ23radix_sort_local_kerenlI6DescOpEvPiS1_S1_S1_S1_iiE6sh_mem], %r65;
	ld.shared.u32 	%r66, [%r7+16];
	{ // callseq 2, 0
	.param .b64 param0;
	st.param.b64 	[param0], %rd6;
	.param .b32 param1;
	st.param.b32 	[param1], %r66;
	.param .b32 param2;
	st.param.b32 	[param2], %r19;
	.param .b32 retval0;
	call.uni (retval0), 
	_ZNK6DescOp7get_bitEii, 
	(
	param0, 
	param1, 
	param2
	);
	ld.param.b32 	%r67, [retval0];
	} // callseq 2
	st.shared.u32 	[%r12+4], %r67;
	bar.sync 	0;
	ld.shared.u32 	%r69, [%r12+4];
	ld.shared.u32 	%r70, [%r12];
	add.s32 	%r71, %r70, %r69;
	st.shared.u32 	[%r12+24], %r71;
	bar.sync 	0;
	@%p10 bra 	$L__BB3_16;
	ld.shared.u32 	%r72, [%r12+24];
	ld.shared.u32 	%r73, [%r12+16];
	add.s32 	%r107, %r73, %r72;
	bra.uni 	$L__BB3_17;
$L__BB3_16:
	ld.shared.u32 	%r107, [%r12+24];
$L__BB3_17:
	setp.lt.u32 	%p12, %r1, 3;
	st.shared.u32 	[%r12+4], %r107;
	bar.sync 	0;
	@%p12 bra 	$L__BB3_19;
	ld.shared.u32 	%r74, [%r12+4];
	ld.shared.u32 	%r75, [%r12+-12];
	add.s32 	%r108, %r75, %r74;
	bra.uni 	$L__BB3_20;
$L__BB3_19:
	ld.shared.u32 	%r108, [%r12+4];
$L__BB3_20:
	setp.ge.s32 	%p13, %r4, %r26;
	st.shared.u32 	[%r12+24], %r108;
	bar.sync 	0;
	ld.shared.u32 	%r76, [_ZZ23radix_sort_local_kerenlI6DescOpEvPiS1_S1_S1_S1_iiE6sh_mem+36];
	ld.shared.u32 	%r77, [%r12+20];
	ld.shared.u32 	%r78, [%r7+16];
	{ // callseq 3, 0
	.param .b64 param0;
	st.param.b64 	[param0], %rd6;
	.param .b32 param1;
	st.param.b32 	[param1], %r78;
	.param .b32 param2;
	st.param.b32 	[param2], %r19;
	.param .b32 retval0;
	call.uni (retval0), 
	_ZNK6DescOp7get_bitEii, 
	(
	param0, 
	param1, 
	param2
	);
	ld.param.b32 	%r79, [retval0];
	} // callseq 3
	setp.eq.s32 	%p14, %r79, 0;
	sub.s32 	%r81, %r77, %r76;
	add.s32 	%r82, %r81, 4;
	sub.s32 	%r83, %r1, %r77;
	selp.b32 	%r84, %r83, %r82, %p14;
	shl.b32 	%r85, %r84, 2;
	add.s32 	%r87, %r36, %r85;
	st.shared.u32 	[%r87], %r78;
	ld.shared.u32 	%r88, [%r10+16];
	add.s32 	%r90, %r38, %r85;
	st.shared.u32 	[%r90], %r88;
	@%p13 bra 	$L__BB3_22;
	ld.shared.u32 	%r91, [%r7];
	{ // callseq 4, 0
	.param .b64 param0;
	st.param.b64 	[param0], %rd6;
	.param .b32 param1;
	st.param.b32 	[param1], %r91;
	.param .b32 param2;
	st.param.b32 	[param2], %r27;
	.param .b32 retval0;
	call.uni (retval0), 
	_ZNK6DescOp9get_radixEii, 
	(
	param0, 
	param1, 
	param2
	);
	ld.param.b32 	%r92, [retval0];
	} // callseq 4
	shl.b32 	%r94, %r92, 2;
	add.s32 	%r96, %r29, %r94;
	atom.shared.add.u32 	%r97, [%r96], 1;
$L__BB3_22:
	bar.sync 	0;
	not.pred 	%p15, %p17;
	@%p15 bra 	$L__BB3_24;
	ld.shared.u32 	%r98, [%r2];
	mov.u32 	%r99, %nctaid.x;
	mad.lo.s32 	%r100, %r1, %r99, %r3;
	cvta.to.global.u64 	%rd21, %rd5;
	mul.wide.u32 	%rd22, %r100, 4;
	add.s64 	%rd23, %rd21, %rd22;
	st.global.u32 	[%rd23], %r98;
$L__BB3_24:
	setp.ge.s32 	%p16, %r4, %r26;
	@%p16 bra 	$L__BB3_26;
	ld.shared.u32 	%r101, [%r7];
	cvta.to.global.u64 	%rd24, %rd2;
	mul.wide.s32 	%rd25, %r4, 4;
	add.s64 	%rd26, %rd24, %rd25;
	st.global.u32 	[%rd26], %r101;
	ld.shared.u32 	%r102, [%r10];
	cvta.to.global.u64 	%rd27, %rd4;
	add.s64 	%rd28, %rd27, %rd25;
	st.global.u32 	[%rd28], %r102;
$L__BB3_26:
	ret;

}
	// .globl	_Z18radix_sort_shuffleI6DescOpEvPiS1_S1_S1_S1_S1_ii
.visible .entry _Z18radix_sort_shuffleI6DescOpEvPiS1_S1_S1_S1_S1_ii(
	.param .u64 .ptr .align 1 _Z18radix_sort_shuffleI6DescOpEvPiS1_S1_S1_S1_S1_ii_param_0,
	.param .u64 .ptr .align 1 _Z18radix_sort_shuffleI6DescOpEvPiS1_S1_S1_S1_S1_ii_param_1,
	.param .u64 .ptr .align 1 _Z18radix_sort_shuffleI6DescOpEvPiS1_S1_S1_S1_S1_ii_param_2,
	.param .u64 .ptr .align 1 _Z18radix_sort_shuffleI6DescOpEvPiS1_S1_S1_S1_S1_ii_param_3,
	.param .u64 .ptr .align 1 _Z18radix_sort_shuffleI6DescOpEvPiS1_S1_S1_S1_S1_ii_param_4,
	.param .u64 .ptr .align 1 _Z18radix_sort_shuffleI6DescOpEvPiS1_S1_S1_S1_S1_ii_param_5,
	.param .u32 _Z18radix_sort_shuffleI6DescOpEvPiS1_S1_S1_S1_S1_ii_param_6,
	.param .u32 _Z18radix_sort_shuffleI6DescOpEvPiS1_S1_S1_S1_S1_ii_param_7
)
{
	.reg .pred 	%p<6>;
	.reg .b32 	%r<42>;
	.reg .b64 	%rd<24>;
	// demoted variable
	.shared .align 4 .b8 _ZZ18radix_sort_shuffleI6DescOpEvPiS1_S1_S1_S1_S1_iiE13local_counter[16];
	ld.param.u64 	%rd1, [_Z18radix_sort_shuffleI6DescOpEvPiS1_S1_S1_S1_S1_ii_param_0];
	ld.param.u64 	%rd2, [_Z18radix_sort_shuffleI6DescOpEvPiS1_S1_S1_S1_S1_ii_param_1];
	ld.param.u64 	%rd3, [_Z18radix_sort_shuffleI6DescOpEvPiS1_S1_S1_S1_S1_ii_param_2];
	ld.param.u64 	%rd4, [_Z18radix_sort_shuffleI6DescOpEvPiS1_S1_S1_S1_S1_ii_param_3];
	ld.param.u64 	%rd5, [_Z18radix_sort_shuffleI6DescOpEvPiS1_S1_S1_S1_S1_ii_param_4];
	ld.param.u64 	%rd6, [_Z18radix_sort_shuffleI6DescOpEvPiS1_S1_S1_S1_S1_ii_param_5];
	ld.param.u32 	%r11, [_Z18radix_sort_shuffleI6DescOpEvPiS1_S1_S1_S1_S1_ii_param_6];
	ld.param.u32 	%r12, [_Z18radix_sort_shuffleI6DescOpEvPiS1_S1_S1_S1_S1_ii_param_7];
	mov.u32 	%r40, %tid.x;
	setp.gt.u32 	%p1, %r40, 3;
	@%p1 bra 	$L__BB4_2;
	cvta.to.global.u64 	%rd7, %rd5;
	mov.u32 	%r13, %ctaid.x;
	mov.u32 	%r14, %nctaid.x;
	mad.lo.s32 	%r15, %r40, %r14, %r13;
	mul.wide.u32 	%rd8, %r15, 4;
	add.s64 	%rd9, %rd7, %rd8;
	ld.global.u32 	%r16, [%rd9];
	shl.b32 	%r17, %r40, 2;
	mov.u32 	%r18, _ZZ18radix_sort_shuffleI6DescOpEvPiS1_S1_S1_S1_S1_iiE13local_counter;
	add.s32 	%r19, %r18, %r17;
	st.shared.u32 	[%r19], %r16;
$L__BB4_2:
	bar.sync 	0;
	setp.ne.s32 	%p2, %r40, 0;
	@%p2 bra 	$L__BB4_4;
	ld.shared.u32 	%r20, [_ZZ18radix_sort_shuffleI6DescOpEvPiS1_S1_S1_S1_S1_iiE13local_counter];
	ld.shared.u32 	%r21, [_ZZ18radix_sort_shuffleI6DescOpEvPiS1_S1_S1_S1_S1_iiE13local_counter+4];
	add.s32 	%r22, %r21, %r20;
	st.shared.u32 	[_ZZ18radix_sort_shuffleI6DescOpEvPiS1_S1_S1_S1_S1_iiE13local_counter+4], %r22;
	ld.shared.u32 	%r23, [_ZZ18radix_sort_shuffleI6DescOpEvPiS1_S1_S1_S1_S1_iiE13local_counter+8];
	add.s32 	%r24, %r23, %r22;
	st.shared.u32 	[_ZZ18radix_sort_shuffleI6DescOpEvPiS1_S1_S1_S1_S1_iiE13local_counter+8], %r24;
	ld.shared.u32 	%r25, [_ZZ18radix_sort_shuffleI6DescOpEvPiS1_S1_S1_S1_S1_iiE13local_counter+12];
	add.s32 	%r26, %r25, %r24;
	st.shared.u32 	[_ZZ18radix_sort_shuffleI6DescOpEvPiS1_S1_S1_S1_S1_iiE13local_counter+12], %r26;
$L__BB4_4:
	bar.sync 	0;
	mov.u32 	%r2, %ctaid.x;
	mov.u32 	%r27, %ntid.x;
	mad.lo.s32 	%r3, %r2, %r27, %r40;
	setp.ge.s32 	%p3, %r3, %r11;
	@%p3 bra 	$L__BB4_10;
	cvta.to.global.u64 	%rd10, %rd1;
	mul.wide.s32 	%rd11, %r3, 4;
	add.s64 	%rd12, %rd10, %rd11;
	ld.global.u32 	%r4, [%rd12];
	shl.b32 	%r28, %r12, 1;
	shr.s32 	%r29, %r4, %r28;
	and.b32  	%r5, %r29, 3;
	setp.eq.s32 	%p4, %r5, 3;
	@%p4 bra 	$L__BB4_7;
	shl.b32 	%r30, %r5, 2;
	mov.u32 	%r31, _ZZ18radix_sort_shuffleI6DescOpEvPiS1_S1_S1_S1_S1_iiE13local_counter;
	sub.s32 	%r32, %r31, %r30;
	ld.shared.u32 	%r33, [%r32+8];
	sub.s32 	%r40, %r40, %r33;
$L__BB4_7:
	mov.u32 	%r35, %nctaid.x;
	xor.b32  	%r36, %r5, 3;
	mad.lo.s32 	%r37, %r36, %r35, %r2;
	add.s32 	%r8, %r37, -1;
	setp.lt.s32 	%p5, %r8, 0;
	mov.b32 	%r41, 0;
	@%p5 bra 	$L__BB4_9;
	cvta.to.global.u64 	%rd13, %rd6;
	mul.wide.u32 	%rd14, %r8, 4;
	add.s64 	%rd15, %rd13, %rd14;
	ld.global.u32 	%r41, [%rd15];
$L__BB4_9:
	add.s32 	%r38, %r41, %r40;
	cvta.to.global.u64 	%rd16, %rd2;
	mul.wide.s32 	%rd17, %r38, 4;
	add.s64 	%rd18, %rd16, %rd17;
	st.global.u32 	[%rd18], %r4;
	cvta.to.global.u64 	%rd19, %rd3;
	add.s64 	%rd21, %rd19, %rd11;
	ld.global.u32 	%r39, [%rd21];
	cvta.to.global.u64 	%rd22, %rd4;
	add.s64 	%rd23, %rd22, %rd17;
	st.global.u32 	[%rd23], %r39;
$L__BB4_10:
	ret;

}


// ===== COMPILED SASS (sm_100) =====

	.target	sm_100

	.elftype	@"ET_EXEC"


//--------------------- .note.nv.tkinfo           --------------------------
	.section	.note.nv.tkinfo,"",@"SHT_NOTE"
	.sectionflags	@"SHF_NOTE_NV_TKINFO"
	.tkinfo
        /*0018*/ 	.word	0x00000002
        /*0030*/ 	.string	""
        /*0030*/ 	.string	"ptxas"
        /*0030*/ 	.string	"Cuda compilation tools, release 13.0, V13.0.88"
        /*0030*/ 	.string	"Build cuda_13.0.r13.0/compiler.36424714_0"
        /*0030*/ 	.string	"-arch sm_100 -m 64 "



//--------------------- .note.nv.cuinfo           --------------------------
	.section	.note.nv.cuinfo,"",@"SHT_NOTE"
	.sectionflags	@"SHF_NOTE_NV_CUINFO"
        /*0018*/ 	.short	0x0002
        /*001a*/ 	.short	0x0064
        /*001c*/ 	.short	0x0082
	.zero		2


//--------------------- .nv.info                  --------------------------
	.section	.nv.info,"",@"SHT_CUDA_INFO"
	.align	4


	//----- nvinfo : EIATTR_REGCOUNT
	.align		4
        /*0000*/ 	.byte	0x04, 0x2f
        /*0002*/ 	.short	(.L_2 - .L_1)
	.align		4
.L_1:
        /*0004*/ 	.word	index@(_Z18radix_sort_shuffleI6DescOpEvPiS1_S1_S1_S1_S1_ii)
        /*0008*/ 	.word	0x00000010


	//----- nvinfo : EIATTR_FRAME_SIZE
	.align		4
.L_2:
        /*000c*/ 	.byte	0x04, 0x11
        /*000e*/ 	.short	(.L_4 - .L_3)
	.align		4
.L_3:
        /*0010*/ 	.word	index@(_Z18radix_sort_shuffleI6DescOpEvPiS1_S1_S1_S1_S1_ii)
        /*0014*/ 	.word	0x00000000


	//----- nvinfo : EIATTR_REGCOUNT
	.align		4
.L_4:
        /*0018*/ 	.byte	0x04, 0x2f
        /*001a*/ 	.short	(.L_6 - .L_5)
	.align		4
.L_5:
        /*001c*/ 	.word	index@(_Z20balanced_bank_kernelPiS_jS_S_)
        /*0020*/ 	.word	0x00000014


	//----- nvinfo : EIATTR_FRAME_SIZE
	.align		4
.L_6:
        /*0024*/ 	.byte	0x04, 0x11
        /*0026*/ 	.short	(.L_8 - .L_7)
	.align		4
.L_7:
        /*0028*/ 	.word	index@(_Z20balanced_bank_kernelPiS_jS_S_)
        /*002c*/ 	.word	0x00000000


	//----- nvinfo : EIATTR_REGCOUNT
	.align		4
.L_8:
        /*0030*/ 	.byte	0x04, 0x2f
        /*0032*/ 	.short	(.L_10 - .L_9)
	.align		4
.L_9:
        /*0034*/ 	.word	index@(_Z23radix_sort_local_kerenlI6DescOpEvPiS1_S1_S1_S1_ii)
        /*0038*/ 	.word	0x00000020


	//----- nvinfo : EIATTR_FRAME_SIZE
	.align		4
.L_10:
        /*003c*/ 	.byte	0x04, 0x11
        /*003e*/ 	.short	(.L_12 - .L_11)
	.align		4
.L_11:
        /*0040*/ 	.word	index@($_Z23radix_sort_local_kerenlI6DescOpEvPiS1_S1_S1_S1_ii$_ZNK6DescOp9get_radixEii)
        /*0044*/ 	.word	0x00000008


	//----- nvinfo : EIATTR_FRAME_SIZE
	.align		4
.L_12:
        /*0048*/ 	.byte	0x04, 0x11
        /*004a*/ 	.short	(.L_14 - .L_13)
	.align		4
.L_13:
        /*004c*/ 	.word	index@($_Z23radix_sort_local_kerenlI6DescOpEvPiS1_S1_S1_S1_ii$_ZNK6DescOp7get_bitEii)
        /*0050*/ 	.word	0x00000008


	//----- nvinfo : EIATTR_FRAME_SIZE
	.align		4
.L_14:
        /*0054*/ 	.byte	0x04, 0x11
        /*0056*/ 	.short	(.L_16 - .L_15)
	.align		4
.L_15:
        /*0058*/ 	.word	index@(_Z23radix_sort_local_kerenlI6DescOpEvPiS1_S1_S1_S1_ii)
        /*005c*/ 	.word	0x00000008


	//----- nvinfo : EIATTR_MIN_STACK_SIZE
	.align		4
.L_16:
        /*0060*/ 	.byte	0x04, 0x12
        /*0062*/ 	.short	(.L_18 - .L_17)
	.align		4
.L_17:
        /*0064*/ 	.word	index@(_Z23radix_sort_local_kerenlI6DescOpEvPiS1_S1_S1_S1_ii)
        /*0068*/ 	.word	0x00000008


	//----- nvinfo : EIATTR_MIN_STACK_SIZE
	.align		4
.L_18:
        /*006c*/ 	.byte	0x04, 0x12
        /*006e*/ 	.short	(.L_20 - .L_19)
	.align		4
.L_19:
        /*0070*/ 	.word	index@(_Z20balanced_bank_kernelPiS_jS_S_)
        /*0074*/ 	.word	0x00000000


	//----- nvinfo : EIATTR_MIN_STACK_SIZE
	.align		4
.L_20:
        /*0078*/ 	.byte	0x04, 0x12
        /*007a*/ 	.short	(.L_22 - .L_21)
	.align		4
.L_21:
        /*007c*/ 	.word	index@(_Z18radix_sort_shuffleI6DescOpEvPiS1_S1_S1_S1_S1_ii)
        /*0080*/ 	.word	0x00000000
.L_22:


//--------------------- .nv.compat                --------------------------
	.section	.nv.compat,"",@"SHT_CUDA_COMPAT_INFO"
	.align	4
        /*0000*/ 	.byte	0x02, 0x09, 0x00, 0x00, 0x02, 0x02, 0x01, 0x00, 0x02, 0x05, 0x05, 0x00, 0x03, 0x07, 0x01, 0x01
        /*0010*/ 	.byte	0x02, 0x03, 0x00, 0x00, 0x02, 0x06, 0x01, 0x00, 0x04, 0x0b, 0x08, 0x00, 0x09, 0x00, 0x00, 0x00
        /*0020*/ 	.byte	0x00, 0x00, 0x00, 0x00


//--------------------- .nv.info._Z23radix_sort_local_kerenlI6DescOpEvPiS1_S1_S1_S1_ii --------------------------
	.section	.nv.info._Z23radix_sort_local_kerenlI6DescOpEvPiS1_S1_S1_S1_ii,"",@"SHT_CUDA_INFO"
	.sectionflags	@""
	.align	4


	//----- nvinfo : EIATTR_CUDA_API_VERSION
	.align		4
        /*0000*/ 	.byte	0x04, 0x37
        /*0002*/ 	.short	(.L_24 - .L_23)
.L_23:
        /*0004*/ 	.word	0x00000082


	//----- nvinfo : EIATTR_KPARAM_INFO
	.align		4
.L_24:
        /*0008*/ 	.byte	0x04, 0x17
        /*000a*/ 	.short	(.L_26 - .L_25)
.L_25:
        /*000c*/ 	.word	0x00000000
        /*0010*/ 	.short	0x0006
        /*0012*/ 	.short	0x002c
        /*0014*/ 	.byte	0x00, 0xf0, 0x11, 0x00


	//----- nvinfo : EIATTR_KPARAM_INFO
	.align		4
.L_26:
        /*0018*/ 	.byte	0x04, 0x17
        /*001a*/ 	.short	(.L_28 - .L_27)
.L_27:
        /*001c*/ 	.word	0x00000000
        /*0020*/ 	.short	0x0005
        /*0022*/ 	.short	0x0028
        /*0024*/ 	.byte	0x00, 0xf0, 0x11, 0x00


	//----- nvinfo : EIATTR_KPARAM_INFO
	.align		4
.L_28:
        /*0028*/ 	.byte	0x04, 0x17
        /*002a*/ 	.short	(.L_30 - .L_29)
.L_29:
        /*002c*/ 	.word	0x00000000
        /*0030*/ 	.short	0x0004
        /*0032*/ 	.short	0x0020
        /*0034*/ 	.byte	0x00, 0xf5, 0x21, 0x00


	//----- nvinfo : EIATTR_KPARAM_INFO
	.align		4
.L_30:
        /*0038*/ 	.byte	0x04, 0x17
        /*003a*/ 	.short	(.L_32 - .L_31)
.L_31:
        /*003c*/ 	.word	0x00000000
        /*0040*/ 	.short	0x0003
        /*0042*/ 	.short	0x0018
        /*0044*/ 	.byte	0x00, 0xf5, 0x21, 0x00


	//----- nvinfo : EIATTR_KPARAM_INFO
	.align		4
.L_32:
        /*0048*/ 	.byte	0x04, 0x17
        /*004a*/ 	.short	(.L_34 - .L_33)
.L_33:
        /*004c*/ 	.word	0x00000000
        /*0050*/ 	.short	0x0002
        /*0052*/ 	.short	0x0010
        /*0054*/ 	.byte	0x00, 0xf5, 0x21, 0x00


	//----- nvinfo : EIATTR_KPARAM_INFO
	.align		4
.L_34:
        /*0058*/ 	.byte	0x04, 0x17
        /*005a*/ 	.short	(.L_36 - .L_35)
.L_35:
        /*005c*/ 	.word	0x00000000
        /*0060*/ 	.short	0x0001
        /*0062*/ 	.short	0x0008
        /*0064*/ 	.byte	0x00, 0xf5, 0x21, 0x00


	//----- nvinfo : EIATTR_KPARAM_INFO
	.align		4
.L_36:
        /*0068*/ 	.byte	0x04, 0x17
        /*006a*/ 	.short	(.L_38 - .L_37)
.L_37:
        /*006c*/ 	.word	0x00000000
        /*0070*/ 	.short	0x0000
        /*0072*/ 	.short	0x0000
        /*0074*/ 	.byte	0x00, 0xf5, 0x21, 0x00


	//----- nvinfo : EIATTR_SPARSE_MMA_MASK
	.align		4
.L_38:
        /*0078*/ 	.byte	0x03, 0x50
        /*007a*/ 	.short	0x0000


	//----- nvinfo : EIATTR_MAXREG_COUNT
	.align		4
        /*007c*/ 	.byte	0x03, 0x1b
        /*007e*/ 	.short	0x00ff


	//----- nvinfo : EIATTR_NUM_BARRIERS
	.align		4
        /*0080*/ 	.byte	0x02, 0x4c
        /*0082*/ 	.byte	0x01
	.zero		1


	//----- nvinfo : EIATTR_MERCURY_ISA_VERSION
	.align		4
        /*0084*/ 	.byte	0x03, 0x5f
        /*0086*/ 	.short	0x0101


	//----- nvinfo : EIATTR_VRC_CTA_INIT_COUNT
	.align		4
        /*0088*/ 	.byte	0x02, 0x4a
	.zero		1
	.zero		1


	//----- nvinfo : EIATTR_EXIT_INSTR_OFFSETS
	.align		4
        /*008c*/ 	.byte	0x04, 0x1c
        /*008e*/ 	.short	(.L_40 - .L_39)


	//   ....[0]....
.L_39:
        /*0090*/ 	.word	0x00000cc0


	//   ....[1]....
        /*0094*/ 	.word	0x00000d50


	//----- nvinfo : EIATTR_CRS_STACK_SIZE
	.align		4
.L_40:
        /*0098*/ 	.byte	0x04, 0x1e
        /*009a*/ 	.short	(.L_42 - .L_41)
.L_41:
        /*009c*/ 	.word	0x00000000


	//----- nvinfo : EIATTR_CBANK_PARAM_SIZE
	.align		4
.L_42:
        /*00a0*/ 	.byte	0x03, 0x19
        /*00a2*/ 	.short	0x0030


	//----- nvinfo : EIATTR_PARAM_CBANK
	.align		4
        /*00a4*/ 	.byte	0x04, 0x0a
        /*00a6*/ 	.short	(.L_44 - .L_43)
	.align		4
.L_43:
        /*00a8*/ 	.word	index@(.nv.constant0._Z23radix_sort_local_kerenlI6DescOpEvPiS1_S1_S1_S1_ii)
        /*00ac*/ 	.short	0x0380
        /*00ae*/ 	.short	0x0030


	//----- nvinfo : EIATTR_SW_WAR
	.align		4
.L_44:
        /*00b0*/ 	.byte	0x04, 0x36
        /*00b2*/ 	.short	(.L_46 - .L_45)
.L_45:
        /*00b4*/ 	.word	0x00000008
.L_46:


//--------------------- .nv.info._Z20balanced_bank_kernelPiS_jS_S_ --------------------------
	.section	.nv.info._Z20balanced_bank_kernelPiS_jS_S_,"",@"SHT_CUDA_INFO"
	.sectionflags	@""
	.align	4


	//----- nvinfo : EIATTR_CUDA_API_VERSION
	.align		4
        /*0000*/ 	.byte	0x04, 0x37
        /*0002*/ 	.short	(.L_48 - .L_47)
.L_47:
        /*0004*/ 	.word	0x00000082


	//----- nvinfo : EIATTR_KPARAM_INFO
	.align		4
.L_48:
        /*0008*/ 	.byte	0x04, 0x17
        /*000a*/ 	.short	(.L_50 - .L_49)
.L_49:
        /*000c*/ 	.word	0x00000000
        /*0010*/ 	.short	0x0004
        /*0012*/ 	.short	0x0020
        /*0014*/ 	.byte	0x00, 0xf5, 0x21, 0x00


	//----- nvinfo : EIATTR_KPARAM_INFO
	.align		4
.L_50:
        /*0018*/ 	.byte	0x04, 0x17
        /*001a*/ 	.short	(.L_52 - .L_51)
.L_51:
        /*001c*/ 	.word	0x00000000
        /*0020*/ 	.short	0x0003
        /*0022*/ 	.short	0x0018
        /*0024*/ 	.byte	0x00, 0xf5, 0x21, 0x00


	//----- nvinfo : EIATTR_KPARAM_INFO
	.align		4
.L_52:
        /*0028*/ 	.byte	0x04, 0x17
        /*002a*/ 	.short	(.L_54 - .L_53)
.L_53:
        /*002c*/ 	.word	0x00000000
        /*0030*/ 	.short	0x0002
        /*0032*/ 	.short	0x0010
        /*0034*/ 	.byte	0x00, 0xf0, 0x11, 0x00


	//----- nvinfo : EIATTR_KPARAM_INFO
	.align		4
.L_54:
        /*0038*/ 	.byte	0x04, 0x17
        /*003a*/ 	.short	(.L_56 - .L_55)
.L_55:
        /*003c*/ 	.word	0x00000000
        /*0040*/ 	.short	0x0001
        /*0042*/ 	.short	0x0008
        /*0044*/ 	.byte	0x00, 0xf5, 0x21, 0x00


	//----- nvinfo : EIATTR_KPARAM_INFO
	.align		4
.L_56:
        /*0048*/ 	.byte	0x04, 0x17
        /*004a*/ 	.short	(.L_58 - .L_57)
.L_57:
        /*004c*/ 	.word	0x00000000
        /*0050*/ 	.short	0x0000
        /*0052*/ 	.short	0x0000
        /*0054*/ 	.byte	0x00, 0xf5, 0x21, 0x00


	//----- nvinfo : EIATTR_SPARSE_MMA_MASK
	.align		4
.L_58:
        /*0058*/ 	.byte	0x03, 0x50
        /*005a*/ 	.short	0x0000


	//----- nvinfo : EIATTR_MAXREG_COUNT
	.align		4
        /*005c*/ 	.byte	0x03, 0x1b
        /*005e*/ 	.short	0x00ff


	//----- nvinfo : EIATTR_NUM_BARRIERS
	.align		4
        /*0060*/ 	.byte	0x02, 0x4c
        /*0062*/ 	.byte	0x01
	.zero		1


	//----- nvinfo : EIATTR_MERCURY_ISA_VERSION
	.align		4
        /*0064*/ 	.byte	0x03, 0x5f
        /*0066*/ 	.short	0x0101


	//----- nvinfo : EIATTR_VRC_CTA_INIT_COUNT
	.align		4
        /*0068*/ 	.byte	0x02, 0x4a
	.zero		1
	.zero		1


	//----- nvinfo : EIATTR_EXIT_INSTR_OFFSETS
	.align		4
        /*006c*/ 	.byte	0x04, 0x1c
        /*006e*/ 	.short	(.L_60 - .L_59)


	//   ....[0]....
.L_59:
        /*0070*/ 	.word	0x00000930


	//   ....[1]....
        /*0074*/ 	.word	0x000009a0


	//----- nvinfo : EIATTR_CRS_STACK_SIZE
	.align		4
.L_60:
        /*0078*/ 	.byte	0x04, 0x1e
        /*007a*/ 	.short	(.L_62 - .L_61)
.L_61:
        /*007c*/ 	.word	0x00000000


	//----- nvinfo : EIATTR_CBANK_PARAM_SIZE
	.align		4
.L_62:
        /*0080*/ 	.byte	0x03, 0x19
        /*0082*/ 	.short	0x0028


	//----- nvinfo : EIATTR_PARAM_CBANK
	.align		4
        /*0084*/ 	.byte	0x04, 0x0a
        /*0086*/ 	.short	(.L_64 - .L_63)
	.align		4
.L_63:
        /*0088*/ 	.word	index@(.nv.constant0._Z20balanced_bank_kernelPiS_jS_S_)
        /*008c*/ 	.short	0x0380
        /*008e*/ 	.short	0x0028


	//----- nvinfo : EIATTR_SW_WAR
	.align		4
.L_64:
        /*0090*/ 	.byte	0x04, 0x36
        /*0092*/ 	.short	(.L_66 - .L_65)
.L_65:
        /*0094*/ 	.word	0x00000008
.L_66:


//--------------------- .nv.info._Z18radix_sort_shuffleI6DescOpEvPiS1_S1_S1_S1_S1_ii --------------------------
	.section	.nv.info._Z18radix_sort_shuffleI6DescOpEvPiS1_S1_S1_S1_S1_ii,"",@"SHT_CUDA_INFO"
	.sectionflags	@""
	.align	4


	//----- nvinfo : EIATTR_CUDA_API_VERSION
	.align		4
        /*0000*/ 	.byte	0x04, 0x37
        /*0002*/ 	.short	(.L_68 - .L_67)
.L_67:
        /*0004*/ 	.word	0x00000082


	//----- nvinfo : EIATTR_KPARAM_INFO
	.align		4
.L_68:
        /*0008*/ 	.byte	0x04, 0x17
        /*000a*/ 	.short	(.L_70 - .L_69)
.L_69:
        /*000c*/ 	.word	0x00000000
        /*0010*/ 	.short	0x0007
        /*0012*/ 	.short	0x0034
        /*0014*/ 	.byte	0x00, 0xf0, 0x11, 0x00


	//----- nvinfo : EIATTR_KPARAM_INFO
	.align		4
.L_70:
        /*0018*/ 	.byte	0x04, 0x17
        /*001a*/ 	.short	(.L_72 - .L_71)
.L_71:
        /*001c*/ 	.word	0x00000000
        /*0020*/ 	.short	0x0006
        /*0022*/ 	.short	0x0030
        /*0024*/ 	.byte	0x00, 0xf0, 0x11, 0x00


	//----- nvinfo : EIATTR_KPARAM_INFO
	.align		4
.L_72:
        /*0028*/ 	.byte	0x04, 0x17
        /*002a*/ 	.short	(.L_74 - .L_73)
.L_73:
        /*002c*/ 	.word	0x00000000
        /*0030*/ 	.short	0x0005
        /*0032*/ 	.short	0x0028
        /*0034*/ 	.byte	0x00, 0xf5, 0x21, 0x00


	//----- nvinfo : EIATTR_KPARAM_INFO
	.align		4
.L_74:
        /*0038*/ 	.byte	0x04, 0x17
        /*003a*/ 	.short	(.L_76 - .L_75)
.L_75:
        /*003c*/ 	.word	0x00000000
        /*0040*/ 	.short	0x0004
        /*0042*/ 	.short	0x0020
        /*0044*/ 	.byte	0x00, 0xf5, 0x21, 0x00


	//----- nvinfo : EIATTR_KPARAM_INFO
	.align		4
.L_76:
        /*0048*/ 	.byte	0x04, 0x17
        /*004a*/ 	.short	(.L_78 - .L_77)
.L_77:
        /*004c*/ 	.word	0x00000000
        /*0050*/ 	.short	0x0003
        /*0052*/ 	.short	0x0018
        /*0054*/ 	.byte	0x00, 0xf5, 0x21, 0x00


	//----- nvinfo : EIATTR_KPARAM_INFO
	.align		4
.L_78:
        /*0058*/ 	.byte	0x04, 0x17
        /*005a*/ 	.short	(.L_80 - .L_79)
.L_79:
        /*005c*/ 	.word	0x00000000
        /*0060*/ 	.short	0x0002
        /*0062*/ 	.short	0x0010
        /*0064*/ 	.byte	0x00, 0xf5, 0x21, 0x00


	//----- nvinfo : EIATTR_KPARAM_INFO
	.align		4
.L_80:
        /*0068*/ 	.byte	0x04, 0x17
        /*006a*/ 	.short	(.L_82 - .L_81)
.L_81:
        /*006c*/ 	.word	0x00000000
        /*0070*/ 	.short	0x0001
        /*0072*/ 	.short	0x0008
        /*0074*/ 	.byte	0x00, 0xf5, 0x21, 0x00


	//----- nvinfo : EIATTR_KPARAM_INFO
	.align		4
.L_82:
        /*0078*/ 	.byte	0x04, 0x17
        /*007a*/ 	.short	(.L_84 - .L_83)
.L_83:
        /*007c*/ 	.word	0x00000000
        /*0080*/ 	.short	0x0000
        /*0082*/ 	.short	0x0000
        /*0084*/ 	.byte	0x00, 0xf5, 0x21, 0x00


	//----- nvinfo : EIATTR_SPARSE_MMA_MASK
	.align		4
.L_84:
        /*0088*/ 	.byte	0x03, 0x50
        /*008a*/ 	.short	0x0000


	//----- nvinfo : EIATTR_MAXREG_COUNT
	.align		4
        /*008c*/ 	.byte	0x03, 0x1b
        /*008e*/ 	.short	0x00ff


	//----- nvinfo : EIATTR_NUM_BARRIERS
	.align		4
        /*0090*/ 	.byte	0x02, 0x4c
        /*0092*/ 	.byte	0x01
	.zero		1


	//----- nvinfo : EIATTR_MERCURY_ISA_VERSION
	.align		4
        /*0094*/ 	.byte	0x03, 0x5f
        /*0096*/ 	.short	0x0101


	//----- nvinfo : EIATTR_VRC_CTA_INIT_COUNT
	.align		4
        /*0098*/ 	.byte	0x02, 0x4a
	.zero		1
	.zero		1


	//----- nvinfo : EIATTR_EXIT_INSTR_OFFSETS
	.align		4
        /*009c*/ 	.byte	0x04, 0x1c
        /*009e*/ 	.short	(.L_86 - .L_85)


	//   ....[0]....
.L_85:
        /*00a0*/ 	.word	0x00000220


	//   ....[1]....
        /*00a4*/ 	.word	0x00000440


	//----- nvinfo : EIATTR_CBANK_PARAM_SIZE
	.align		4
.L_86:
        /*00a8*/ 	.byte	0x03, 0x19
        /*00aa*/ 	.short	0x0038


	//----- nvinfo : EIATTR_PARAM_CBANK
	.align		4
        /*00ac*/ 	.byte	0x04, 0x0a
        /*00ae*/ 	.short	(.L_88 - .L_87)
	.align		4
.L_87:
        /*00b0*/ 	.word	index@(.nv.constant0._Z18radix_sort_shuffleI6DescOpEvPiS1_S1_S1_S1_S1_ii)
        /*00b4*/ 	.short	0x0380
        /*00b6*/ 	.short	0x0038


	//----- nvinfo : EIATTR_SW_WAR
	.align		4
.L_88:
        /*00b8*/ 	.byte	0x04, 0x36
        /*00ba*/ 	.short	(.L_90 - .L_89)
.L_89:
        /*00bc*/ 	.word	0x00000008
.L_90:


//--------------------- .nv.callgraph             --------------------------
	.section	.nv.callgraph,"",@"SHT_CUDA_CALLGRAPH"
	.align	4
	.sectionentsize	8
	.align		4
        /*0000*/ 	.word	0x00000000
	.align		4
        /*0004*/ 	.word	0xffffffff
	.align		4
        /*0008*/ 	.word	0x00000000
	.align		4
        /*000c*/ 	.word	0xfffffffe
	.align		4
        /*0010*/ 	.word	0x00000000
	.align		4
        /*0014*/ 	.word	0xfffffffd
	.align		4
        /*0018*/ 	.word	0x00000000
	.align		4
        /*001c*/ 	.word	0xfffffffc


//--------------------- .nv.constant4             --------------------------
	.section	.nv.constant4,"a",@progbits
	.align	8
	.align		8
.nv.constant4:
        /*0000*/ 	.dword	_ZTV6DescOp


//--------------------- .nv.constant2._Z23radix_sort_local_kerenlI6DescOpEvPiS1_S1_S1_S1_ii --------------------------
	.section	.nv.constant2._Z23radix_sort_local_kerenlI6DescOpEvPiS1_S1_S1_S1_ii,"a",@progbits
	.sectionflags	@""
	.align	4
.nv.constant2._Z23radix_sort_local_kerenlI6DescOpEvPiS1_S1_S1_S1_ii:
        /*0000*/ 	.byte	0x01, 0x00, 0x00, 0x00, 0x00, 0x00, 0x00, 0x00, 0x90, 0x0d, 0x00, 0x00, 0x00, 0x00, 0x00, 0x00
        /*0010*/ 	.byte	0x60, 0x0d, 0x00, 0x00, 0x00, 0x00, 0x00, 0x00


//--------------------- .text._Z23radix_sort_local_kerenlI6DescOpEvPiS1_S1_S1_S1_ii --------------------------
	.section	.text._Z23radix_sort_local_kerenlI6DescOpEvPiS1_S1_S1_S1_ii,"ax",@progbits
	.align	128
        .global         _Z23radix_sort_local_kerenlI6DescOpEvPiS1_S1_S1_S1_ii
        .type           _Z23radix_sort_local_kerenlI6DescOpEvPiS1_S1_S1_S1_ii,@function
        .size           _Z23radix_sort_local_kerenlI6DescOpEvPiS1_S1_S1_S1_ii,(.L_x_22 - _Z23radix_sort_local_kerenlI6DescOpEvPiS1_S1_S1_S1_ii)
        .other          _Z23radix_sort_local_kerenlI6DescOpEvPiS1_S1_S1_S1_ii,@"STO_CUDA_ENTRY STV_DEFAULT"
_Z23radix_sort_local_kerenlI6DescOpEvPiS1_S1_S1_S1_ii:
.text._Z23radix_sort_local_kerenlI6DescOpEvPiS1_S1_S1_S1_ii:
[----:B------:R-:W0:Y:S01]  /*0000*/  LDC R1, c[0x0][0x37c] ;  /* 0x0000df00ff017b82 */ /* 0x000e220000000800 */
[----:B------:R-:W1:Y:S01]  /*0010*/  S2R R17, SR_TID.X ;  /* 0x0000000000117919 */ /* 0x000e620000002100 */
[----:B------:R-:W2:Y:S01]  /*0020*/  LDCU.64 UR4, c[0x4][URZ] ;  /* 0x01000000ff0477ac */ /* 0x000ea20008000a00 */
[----:B------:R-:W-:Y:S01]  /*0030*/  MOV R7, 0x400 ;  /* 0x0000040000077802 */ /* 0x000fe20000000f00 */
[----:B0-----:R-:W-:Y:S01]  /*0040*/  VIADD R1, R1, 0xfffffff8 ;  /* 0xfffffff801017836 */ /* 0x001fe20000000000 */
[----:B------:R-:W0:Y:S01]  /*0050*/  S2R R8, SR_CgaCtaId ;  /* 0x0000000000087919 */ /* 0x000e220000008800 */
[----:B------:R-:W3:Y:S01]  /*0060*/  LDCU UR6, c[0x0][0x2f8] ;  /* 0x00005f00ff0677ac */ /* 0x000ee20008000800 */
[----:B------:R-:W-:Y:S01]  /*0070*/  BSSY.RECONVERGENT B0, `(.L_x_0) ;  /* 0x000001a000007945 */ /* 0x000fe20003800200 */
[----:B------:R-:W-:-:S03]  /*0080*/  VIADD R0, R7, 0x68 ;  /* 0x0000006807007836 */ /* 0x000fc60000000000 */
[----:B------:R-:W-:Y:S01]  /*0090*/  BSSY.RELIABLE B7, `(.L_x_1) ;  /* 0x0000014000077945 */ /* 0x000fe20003800100 */
[----:B--2---:R-:W-:-:S04]  /*00a0*/  UIADD3 UR4, UP0, UPT, UR4, 0x10, URZ ;  /* 0x0000001004047890 */ /* 0x004fc8000ff1e0ff */
[----:B------:R-:W-:Y:S01]  /*00b0*/  UIADD3.X UR5, UPT, UPT, URZ, UR5, URZ, UP0, !UPT ;  /* 0x00000005ff057290 */ /* 0x000fe200087fe4ff */
[----:B---3--:R-:W-:Y:S01]  /*00c0*/  IADD3 R16, P1, PT, R1, UR6, RZ ;  /* 0x0000000601107c10 */ /* 0x008fe2000ff3e0ff */
[----:B------:R-:W-:-:S04]  /*00d0*/  IMAD.U32 R4, RZ, RZ, UR4 ;  /* 0x00000004ff047e24 */ /* 0x000fc8000f8e00ff */
[----:B------:R-:W-:Y:S01]  /*00e0*/  IMAD.U32 R5, RZ, RZ, UR5 ;  /* 0x00000005ff057e24 */ /* 0x000fe2000f8e00ff */
[----:B------:R-:W2:Y:S01]  /*00f0*/  LDCU UR4, c[0x0][0x2fc] ;  /* 0x00005f80ff0477ac */ /* 0x000ea20008000800 */
[----:B-1----:R-:W-:-:S03]  /*0100*/  ISETP.NE.AND P0, PT, R17, RZ, PT ;  /* 0x000000ff1100720c */ /* 0x002fc60003f05270 */
[----:B------:R1:W-:Y:S01]  /*0110*/  STL.64 [R1], R4 ;  /* 0x0000000401007387 */ /* 0x0003e20000100a00 */
[----:B0-----:R-:W-:-:S05]  /*0120*/  LEA R0, R8, R0, 0x18 ;  /* 0x0000000008007211 */ /* 0x001fca00078ec0ff */
[----:B------:R-:W-:-:S04]  /*0130*/  IMAD R0, R17, 0x4, R0 ;  /* 0x0000000411007824 */ /* 0x000fc800078e0200 */
[----:B------:R-:W-:Y:S01]  /*0140*/  @!P0 LEA R3, R8, R7, 0x18 ;  /* 0x0000000708038211 */ /* 0x000fe200078ec0ff */
[----:B--2---:R-:W-:-:S04]  /*0150*/  IMAD.X R2, RZ, RZ, UR4, P1 ;  /* 0x00000004ff027e24 */ /* 0x004fc800088e06ff */
[----:B------:R1:W-:Y:S01]  /*0160*/  @!P0 STS [R3+0x14], RZ ;  /* 0x000014ff03008388 */ /* 0x0003e20000000800 */
[----:B------:R-:W-:Y:S05]  /*0170*/  @!P0 BRA `(.L_x_2) ;  /* 0x0000000000148947 */ /* 0x000fea0003800000 */
[----:B------:R-:W-:Y:S02]  /*0180*/  ISETP.GT.U32.AND P0, PT, R17, 0x3, PT ;  /* 0x000000031100780c */ /* 0x000fe40003f04070 */
[----:B------:R-:W-:-:S04]  /*0190*/  PLOP3.LUT P1, PT, PT, PT, PT, 0x8, 0x80 ;  /* 0x000000000080781c */ /* 0x000fc80003f2e170 */
[----:B------:R-:W-:-:S07]  /*01a0*/  P2R R29, PR, RZ, 0x2 ;  /* 0x00000002ff1d7803 */ /* 0x000fce0000000000 */
[----:B------:R-:W-:Y:S05]  /*01b0*/  @P0 BREAK.RELIABLE B7 ;  /* 0x0000000000070942 */ /* 0x000fea0003800100 */
[----:B------:R-:W-:Y:S05]  /*01c0*/  @P0 BRA `(.L_x_3) ;  /* 0x0000000000100947 */ /* 0x000fea0003800000 */
.L_x_2:
[----:B------:R-:W-:Y:S05]  /*01d0*/  BSYNC.RELIABLE B7 ;  /* 0x0000000000077941 */ /* 0x000fea0003800100 */
.L_x_1:
[----:B------:R0:W-:Y:S01]  /*01e0*/  STS [R0], RZ ;  /* 0x000000ff00007388 */ /* 0x0001e20000000800 */
[----:B------:R-:W-:-:S04]  /*01f0*/  PLOP3.LUT P0, PT, PT, PT, PT, 0x80, 0x8 ;  /* 0x000000000008781c */ /* 0x000fc80003f0f070 */
[----:B------:R-:W-:-:S09]  /*0200*/  P2R R29, PR, RZ, 0x1 ;  /* 0x00000001ff1d7803 */ /* 0x000fd20000000000 */
.L_x_3:
[----:B------:R-:W-:Y:S05]  /*0210*/  BSYNC.RECONVERGENT B0 ;  /* 0x0000000000007941 */ /* 0x000fea0003800200 */
.L_x_0:
[----:B------:R-:W-:Y:S05]  /*0220*/  WARPSYNC.ALL ;  /* 0x0000000000007948 */ /* 0x000fea0003800000 */
[----:B------:R-:W2:Y:S01]  /*0230*/  S2UR UR39, SR_CTAID.X ;  /* 0x00000000002779c3 */ /* 0x000ea20000002500 */
[----:B------:R-:W3:Y:S01]  /*0240*/  LDCU UR4, c[0x0][0x3a8] ;  /* 0x00007500ff0477ac */ /* 0x000ee20008000800 */
[----:B------:R-:W-:Y:S01]  /*0250*/  MOV R6, 0x7fffffff ;  /* 0x7fffffff00067802 */ /* 0x000fe20000000f00 */
[----:B-1----:R-:W-:Y:S01]  /*0260*/  IMAD.MOV.U32 R3, RZ, RZ, RZ ;  /* 0x000000ffff037224 */ /* 0x002fe200078e00ff */
[----:B------:R-:W1:Y:S04]  /*0270*/  LDCU.64 UR36, c[0x0][0x358] ;  /* 0x00006b00ff2477ac */ /* 0x000e680008000a00 */
[----:B0-----:R-:W2:Y:S01]  /*0280*/  LDC R0, c[0x0][0x360] ;  /* 0x0000d800ff007b82 */ /* 0x001ea20000000800 */
[----:B------:R-:W-:Y:S01]  /*0290*/  VIADD R9, R7, 0x28 ;  /* 0x0000002807097836 */ /* 0x000fe20000000000 */
[----:B------:R-:W0:Y:S01]  /*02a0*/  LDCU UR38, c[0x0][0x3ac] ;  /* 0x00007580ff2677ac */ /* 0x000e220008000800 */
[----:B--2---:R-:W-:-:S05]  /*02b0*/  IMAD R27, R0, UR39, R17 ;  /* 0x00000027001b7c24 */ /* 0x004fca000f8e0211 */
[----:B---3--:R-:W-:-:S13]  /*02c0*/  ISETP.GE.AND P0, PT, R27, UR4, PT ;  /* 0x000000041b007c0c */ /* 0x008fda000bf06270 */
[----:B------:R-:W2:Y:S08]  /*02d0*/  @!P0 LDC.64 R4, c[0x0][0x380] ;  /* 0x0000e000ff048b82 */ /* 0x000eb00000000a00 */
[----:B------:R-:W3:Y:S01]  /*02e0*/  @!P0 LDC.64 R10, c[0x0][0x390] ;  /* 0x0000e400ff0a8b82 */ /* 0x000ee20000000a00 */
[----:B--2---:R-:W-:-:S05]  /*02f0*/  @!P0 IMAD.WIDE R4, R27, 0x4, R4 ;  /* 0x000000041b048825 */ /* 0x004fca00078e0204 */
[----:B-1----:R1:W2:Y:S01]  /*0300*/  @!P0 LDG.E R6, desc[UR36][R4.64] ;  /* 0x0000002404068981 */ /* 0x0022a2000c1e1900 */
[----:B---3--:R-:W-:-:S05]  /*0310*/  @!P0 IMAD.WIDE R10, R27, 0x4, R10 ;  /* 0x000000041b0a8825 */ /* 0x008fca00078e020a */
[----:B------:R-:W3:Y:S01]  /*0320*/  @!P0 LDG.E R3, desc[UR36][R10.64] ;  /* 0x000000240a038981 */ /* 0x000ee2000c1e1900 */
[----:B------:R-:W-:Y:S01]  /*0330*/  VIADD R13, R7, 0x48 ;  /* 0x00000048070d7836 */ /* 0x000fe20000000000 */
[----:B------:R-:W-:-:S04]  /*0340*/  LEA R28, R8, R9, 0x18 ;  /* 0x00000009081c7211 */ /* 0x000fc800078ec0ff */
[C---:B------:R-:W-:Y:S01]  /*0350*/  LEA R26, R8.reuse, R13, 0x18 ;  /* 0x0000000d081a7211 */ /* 0x040fe200078ec0ff */
[----:B------:R-:W-:Y:S01]  /*0360*/  IMAD R25, R17, 0x4, R28 ;  /* 0x0000000411197824 */ /* 0x000fe200078e021c */
[----:B------:R-:W-:-:S03]  /*0370*/  LEA R0, R8, R7, 0x18 ;  /* 0x0000000708007211 */ /* 0x000fc600078ec0ff */
[C---:B------:R-:W-:Y:S01]  /*0380*/  IMAD R24, R17.reuse, 0x4, R26 ;  /* 0x0000000411187824 */ /* 0x040fe200078e021a */
[----:B0-----:R-:W-:Y:S01]  /*0390*/  USHF.L.U32 UR38, UR38, 0x1, URZ ;  /* 0x0000000126267899 */ /* 0x001fe200080006ff */
[C---:B------:R-:W-:Y:S01]  /*03a0*/  ISETP.NE.AND P0, PT, R17.reuse, RZ, PT ;  /* 0x000000ff1100720c */ /* 0x040fe20003f05270 */
[----:B-1----:R-:W-:Y:S01]  /*03b0*/  IMAD.MOV.U32 R5, RZ, RZ, R2 ;  /* 0x000000ffff057224 */ /* 0x002fe200078e0002 */
[----:B------:R-:W-:Y:S01]  /*03c0*/  MOV R4, R16 ;  /* 0x0000001000047202 */ /* 0x000fe20000000f00 */
[----:B------:R-:W-:Y:S01]  /*03d0*/  IMAD R23, R17, 0x4, R0 ;  /* 0x0000000411177824 */ /* 0x000fe200078e0200 */
[----:B------:R-:W-:Y:S01]  /*03e0*/  MOV R20, 0x460 ;  /* 0x0000046000147802 */ /* 0x000fe20000000f00 */
[----:B------:R-:W-:Y:S02]  /*03f0*/  IMAD.U32 R7, RZ, RZ, UR38 ;  /* 0x00000026ff077e24 */ /* 0x000fe4000f8e00ff */
[----:B------:R-:W-:Y:S01]  /*0400*/  IMAD.MOV.U32 R21, RZ, RZ, 0x0 ;  /* 0x00000000ff157424 */ /* 0x000fe200078e00ff */
[----:B--2---:R-:W-:Y:S04]  /*0410*/  STS [R25], R6 ;  /* 0x0000000619007388 */ /* 0x004fe80000000800 */
[----:B---3--:R0:W-:Y:S04]  /*0420*/  STS [R24], R3 ;  /* 0x0000000318007388 */ /* 0x0081e80000000800 */
[----:B------:R1:W-:Y:S01]  /*0430*/  STS [R0], RZ ;  /* 0x000000ff00007388 */ /* 0x0003e20000000800 */
[----:B0-----:R-:W-:-:S07]  /*0440*/  P2R R3, PR, RZ, 0x1 ;  /* 0x00000001ff037803 */ /* 0x001fce0000000000 */
[----:B-1----:R-:W-:Y:S05]  /*0450*/  CALL.REL.NOINC `($_Z23radix_sort_local_kerenlI6DescOpEvPiS1_S1_S1_S1_ii$_ZNK6DescOp7get_bitEii) ;  /* 0x0000000800407944 */ /* 0x002fea0003c00000 */
[----:B------:R-:W-:Y:S01]  /*0460*/  STS [R23+0x4], R4 ;  /* 0x0000040417007388 */ /* 0x000fe20000000800 */
[C---:B------:R-:W-:Y:S01]  /*0470*/  ISETP.NE.AND P6, PT, R17.reuse, RZ, PT ;  /* 0x000000ff1100720c */ /* 0x040fe20003fc5270 */
[----:B------:R-:W0:Y:S08]  /*0480*/  S2UR UR5, SR_CgaCtaId ;  /* 0x00000000000579c3 */ /* 0x000e300000008800 */
[----:B------:R-:W-:Y:S01]  /*0490*/  BAR.SYNC.DEFER_BLOCKING 0x0 ;  /* 0x0000000000007b1d */ /* 0x000fe20000010000 */
[----:B------:R-:W-:Y:S01]  /*04a0*/  ISETP.GE.U32.AND P0, PT, R17, 0x3, PT ;  /* 0x000000031100780c */ /* 0x000fe20003f06070 */
[----:B------:R-:W-:-:S02]  /*04b0*/  HFMA2 R21, -RZ, RZ, 0, 0 ;  /* 0x00000000ff157431 */ /* 0x000fc400000001ff */
[----:B------:R-:W-:Y:S01]  /*04c0*/  IMAD.MOV.U32 R5, RZ, RZ, R2 ;  /* 0x000000ffff057224 */ /* 0x000fe200078e0002 */
[----:B------:R-:W-:Y:S01]  /*04d0*/  MOV R20, 0x6a0 ;  /* 0x000006a000147802 */ /* 0x000fe20000000f00 */
[----:B------:R-:W-:Y:S01]  /*04e0*/  IMAD.U32 R7, RZ, RZ, UR38 ;  /* 0x00000026ff077e24 */ /* 0x000fe2000f8e00ff */
[----:B------:R-:W-:Y:S02]  /*04f0*/  UMOV UR4, 0x400 ;  /* 0x0000040000047882 */ /* 0x000fe40000000000 */
[----:B0-----:R-:W-:Y:S01]  /*0500*/  ULEA UR4, UR5, UR4, 0x18 ;  /* 0x0000000405047291 */ /* 0x001fe2000f8ec0ff */
[----:B------:R-:W-:Y:S04]  /*0510*/  LDS R0, [R23+0x4] ;  /* 0x0000040017007984 */ /* 0x000fe80000000800 */
[----:B------:R-:W0:Y:S02]  /*0520*/  LDS R3, [R23] ;  /* 0x0000000017037984 */ /* 0x000e240000000800 */
[----:B0-----:R-:W-:-:S05]  /*0530*/  IMAD.IADD R0, R0, 0x1, R3 ;  /* 0x0000000100007824 */ /* 0x001fca00078e0203 */
[----:B------:R-:W-:Y:S01]  /*0540*/  STS [R23+0x18], R0 ;  /* 0x0000180017007388 */ /* 0x000fe20000000800 */
[----:B------:R-:W-:Y:S06]  /*0550*/  BAR.SYNC.DEFER_BLOCKING 0x0 ;  /* 0x0000000000007b1d */ /* 0x000fec0000010000 */
[----:B------:R-:W-:Y:S04]  /*0560*/  @P6 LDS R3, [R23+0x18] ;  /* 0x0000180017036984 */ /* 0x000fe80000000800 */
[----:B------:R-:W0:Y:S02]  /*0570*/  @P6 LDS R6, [R23+0x10] ;  /* 0x0000100017066984 */ /* 0x000e240000000800 */
[----:B0-----:R-:W-:-:S06]  /*0580*/  @P6 IADD3 R6, PT, PT, R3, R6, RZ ;  /* 0x0000000603066210 */ /* 0x001fcc0007ffe0ff */
[----:B------:R-:W0:Y:S04]  /*0590*/  @!P6 LDS R6, [R23+0x18] ;  /* 0x000018001706e984 */ /* 0x000e280000000800 */
[----:B0-----:R-:W-:Y:S01]  /*05a0*/  STS [R23+0x4], R6 ;  /* 0x0000040617007388 */ /* 0x001fe20000000800 */
[----:B------:R-:W-:Y:S06]  /*05b0*/  BAR.SYNC.DEFER_BLOCKING 0x0 ;  /* 0x0000000000007b1d */ /* 0x000fec0000010000 */
[----:B------:R-:W-:Y:S04]  /*05c0*/  @P0 LDS R3, [R23+0x4] ;  /* 0x0000040017030984 */ /* 0x000fe80000000800 */
[----:B------:R-:W0:Y:S02]  /*05d0*/  @P0 LDS R4, [R23+-0xc] ;  /* 0xfffff40017040984 */ /* 0x000e240000000800 */
[----:B0-----:R-:W-:-:S02]  /*05e0*/  @P0 IMAD.IADD R0, R3, 0x1, R4 ;  /* 0x0000000103000824 */ /* 0x001fc400078e0204 */
[----:B------:R-:W-:-:S04]  /*05f0*/  IMAD.MOV.U32 R4, RZ, RZ, R16 ;  /* 0x000000ffff047224 */ /* 0x000fc800078e0010 */
[----:B------:R-:W0:Y:S01]  /*0600*/  @!P0 LDS R0, [R23+0x4] ;  /* 0x0000040017008984 */ /* 0x000e220000000800 */
[----:B------:R-:W-:-:S03]  /*0610*/  ISETP.NE.AND P0, PT, R17, RZ, PT ;  /* 0x000000ff1100720c */ /* 0x000fc60003f05270 */
[----:B0-----:R0:W-:Y:S01]  /*0620*/  STS [R23+0x18], R0 ;  /* 0x0000180017007388 */ /* 0x0011e20000000800 */
[----:B------:R-:W-:Y:S01]  /*0630*/  BAR.SYNC.DEFER_BLOCKING 0x0 ;  /* 0x0000000000007b1d */ /* 0x000fe20000010000 */
[----:B0-----:R-:W-:-:S05]  /*0640*/  P2R R0, PR, RZ, 0x1 ;  /* 0x00000001ff007803 */ /* 0x001fca0000000000 */
[----:B------:R-:W0:Y:S04]  /*0650*/  LDS R18, [R25] ;  /* 0x0000000019127984 */ /* 0x000e280000000800 */
[----:B------:R-:W1:Y:S04]  /*0660*/  LDS R19, [UR4+0x24] ;  /* 0x00002404ff137984 */ /* 0x000e680008000800 */
[----:B------:R2:W3:Y:S02]  /*0670*/  LDS R22, [R23+0x14] ;  /* 0x0000140017167984 */ /* 0x0004e40000000800 */
[----:B0-2---:R-:W-:-:S07]  /*0680*/  IMAD.MOV.U32 R6, RZ, RZ, R18 ;  /* 0x000000ffff067224 */ /* 0x005fce00078e0012 */
[----:B-1-3--:R-:W-:Y:S05]  /*0690*/  CALL.REL.NOINC `($_Z23radix_sort_local_kerenlI6DescOpEvPiS1_S1_S1_S1_ii$_ZNK6DescOp7get_bitEii) ;  /* 0x0000000400b07944 */ /* 0x00afea0003c00000 */
[----:B------:R-:W-:Y:S01]  /*06a0*/  ISETP.NE.AND P0, PT, R4, RZ, PT ;  /* 0x000000ff0400720c */ /* 0x000fe20003f05270 */
[----:B------:R-:W0:Y:S01]  /*06b0*/  S2UR UR5, SR_CgaCtaId ;  /* 0x00000000000579c3 */ /* 0x000e220000008800 */
[----:B------:R-:W-:Y:S01]  /*06c0*/  IADD3 R9, PT, PT, R22, 0x4, -R19 ;  /* 0x0000000416097810 */ /* 0x000fe20007ffe813 */
[----:B------:R-:W-:Y:S01]  /*06d0*/  UMOV UR4, 0x400 ;  /* 0x0000040000047882 */ /* 0x000fe20000000000 */
[----:B------:R-:W-:Y:S01]  /*06e0*/  UIADD3 UR38, UPT, UPT, UR38, 0x1, URZ ;  /* 0x0000000126267890 */ /* 0x000fe2000fffe0ff */
[----:B------:R-:W-:Y:S01]  /*06f0*/  IMAD.MOV.U32 R5, RZ, RZ, R2 ;  /* 0x000000ffff057224 */ /* 0x000fe200078e0002 */
[----:B------:R-:W-:Y:S01]  /*0700*/  MOV R4, R16 ;  /* 0x0000001000047202 */ /* 0x000fe20000000f00 */
[----:B------:R-:W-:Y:S01]  /*0710*/  IMAD.MOV.U32 R21, RZ, RZ, 0x0 ;  /* 0x00000000ff157424 */ /* 0x000fe200078e00ff */
[----:B------:R-:W-:Y:S02]  /*0720*/  MOV R20, 0x7e0 ;  /* 0x000007e000147802 */ /* 0x000fe40000000f00 */
[----:B------:R-:W-:-:S03]  /*0730*/  IMAD.U32 R7, RZ, RZ, UR38 ;  /* 0x00000026ff077e24 */ /* 0x000fc6000f8e00ff */
[----:B------:R-:W-:-:S04]  /*0740*/  @!P0 IMAD.IADD R9, R17, 0x1, -R22 ;  /* 0x0000000111098824 */ /* 0x000fc800078e0a16 */
[C---:B------:R-:W-:Y:S02]  /*0750*/  IMAD R3, R9.reuse, 0x4, R28 ;  /* 0x0000000409037824 */ /* 0x040fe400078e021c */
[----:B------:R-:W-:-:S03]  /*0760*/  IMAD R9, R9, 0x4, R26 ;  /* 0x0000000409097824 */ /* 0x000fc600078e021a */
[----:B------:R-:W-:Y:S01]  /*0770*/  STS [R3+0x10], R18 ;  /* 0x0000101203007388 */ /* 0x000fe20000000800 */
[----:B0-----:R-:W-:-:S03]  /*0780*/  ULEA UR4, UR5, UR4, 0x18 ;  /* 0x0000000405047291 */ /* 0x001fc6000f8ec0ff */
[----:B------:R-:W0:Y:S04]  /*0790*/  LDS R0, [R24] ;  /* 0x0000000018007984 */ /* 0x000e280000000800 */
[----:B0-----:R0:W-:Y:S04]  /*07a0*/  STS [R9+0x10], R0 ;  /* 0x0000100009007388 */ /* 0x0011e80000000800 */
[----:B------:R-:W-:Y:S04]  /*07b0*/  STS [UR4], RZ ;  /* 0x000000ffff007988 */ /* 0x000fe80008000804 */
[----:B------:R0:W1:Y:S02]  /*07c0*/  LDS R6, [R25+0x10] ;  /* 0x0000100019067984 */ /* 0x0000640000000800 */
[----:B01----:R-:W-:Y:S05]  /*07d0*/  CALL.REL.NOINC `($_Z23radix_sort_local_kerenlI6DescOpEvPiS1_S1_S1_S1_ii$_ZNK6DescOp7get_bitEii) ;  /* 0x0000000400607944 */ /* 0x003fea0003c00000 */
        /* <DEDUP_REMOVED lines=18> */
[----:B0-----:R-:W-:-:S06]  /*0900*/  @P6 IMAD.IADD R6, R3, 0x1, R6 ;  /* 0x0000000103066824 */ /* 0x001fcc00078e0206 */
[----:B------:R-:W0:Y:S04]  /*0910*/  @!P6 LDS R6, [R23+0x18] ;  /* 0x000018001706e984 */ /* 0x000e280000000800 */
[----:B0-----:R-:W-:Y:S01]  /*0920*/  STS [R23+0x4], R6 ;  /* 0x0000040617007388 */ /* 0x001fe20000000800 */
[----:B------:R-:W-:Y:S06]  /*0930*/  BAR.SYNC.DEFER_BLOCKING 0x0 ;  /* 0x0000000000007b1d */ /* 0x000fec0000010000 */
[----:B------:R-:W-:Y:S04]  /*0940*/  @P0 LDS R3, [R23+0x4] ;  /* 0x0000040017030984 */ /* 0x000fe80000000800 */
[----:B------:R-:W0:Y:S02]  /*0950*/  @P0 LDS R4, [R23+-0xc] ;  /* 0xfffff40017040984 */ /* 0x000e240000000800 */
[----:B0-----:R-:W-:Y:S01]  /*0960*/  @P0 IADD3 R0, PT, PT, R3, R4, RZ ;  /* 0x0000000403000210 */ /* 0x001fe20007ffe0ff */
[----:B------:R-:W-:-:S05]  /*0970*/  IMAD.MOV.U32 R4, RZ, RZ, R16 ;  /* 0x000000ffff047224 */ /* 0x000fca00078e0010 */
[----:B------:R-:W0:Y:S04]  /*0980*/  @!P0 LDS R0, [R23+0x4] ;  /* 0x0000040017008984 */ /* 0x000e280000000800 */
[----:B0-----:R-:W-:Y:S01]  /*0990*/  STS [R23+0x18], R0 ;  /* 0x0000180017007388 */ /* 0x001fe20000000800 */
[----:B------:R-:W-:Y:S06]  /*09a0*/  BAR.SYNC.DEFER_BLOCKING 0x0 ;  /* 0x0000000000007b1d */ /* 0x000fec0000010000 */
[----:B------:R-:W0:Y:S04]  /*09b0*/  LDS R18, [R25+0x10] ;  /* 0x0000100019127984 */ /* 0x000e280000000800 */
[----:B------:R-:W1:Y:S01]  /*09c0*/  LDS R19, [UR4+0x24] ;  /* 0x00002404ff137984 */ /* 0x000e620008000800 */
[----:B------:R-:W2:Y:S03]  /*09d0*/  LDCU UR4, c[0x0][0x3a8] ;  /* 0x00007500ff0477ac */ /* 0x000ea60008000800 */
[----:B------:R3:W4:Y:S01]  /*09e0*/  LDS R22, [R23+0x14] ;  /* 0x0000140017167984 */ /* 0x0007220000000800 */
[----:B--2---:R-:W-:-:S04]  /*09f0*/  ISETP.GE.AND P0, PT, R27, UR4, PT ;  /* 0x000000041b007c0c */ /* 0x004fc8000bf06270 */
[----:B---3--:R-:W-:Y:S01]  /*0a00*/  P2R R23, PR, RZ, 0x1 ;  /* 0x00000001ff177803 */ /* 0x008fe20000000000 */
[----:B0-----:R-:W-:-:S08]  /*0a10*/  IMAD.MOV.U32 R6, RZ, RZ, R18 ;  /* 0x000000ffff067224 */ /* 0x001fd000078e0012 */
[----:B-1--4-:R-:W-:Y:S05]  /*0a20*/  CALL.REL.NOINC `($_Z23radix_sort_local_kerenlI6DescOpEvPiS1_S1_S1_S1_ii$_ZNK6DescOp7get_bitEii) ;  /* 0x0000000000cc7944 */ /* 0x012fea0003c00000 */
[----:B------:R-:W-:Y:S01]  /*0a30*/  ISETP.NE.AND P0, PT, R4, RZ, PT ;  /* 0x000000ff0400720c */ /* 0x000fe20003f05270 */
[----:B------:R-:W-:Y:S01]  /*0a40*/  BSSY.RECONVERGENT B6, `(.L_x_4) ;  /* 0x0000018000067945 */ /* 0x000fe20003800200 */
[----:B------:R-:W-:Y:S02]  /*0a50*/  IADD3 R19, PT, PT, R22, 0x4, -R19 ;  /* 0x0000000416137810 */ /* 0x000fe40007ffe813 */
[----:B------:R-:W-:-:S09]  /*0a60*/  ISETP.NE.AND P6, PT, R23, RZ, PT ;  /* 0x000000ff1700720c */ /* 0x000fd20003fc5270 */
[----:B------:R-:W-:-:S04]  /*0a70*/  @!P0 IMAD.IADD R19, R17, 0x1, -R22 ;  /* 0x0000000111138824 */ /* 0x000fc800078e0a16 */
[C---:B------:R-:W-:Y:S02]  /*0a80*/  IMAD R3, R19.reuse, 0x4, R28 ;  /* 0x0000000413037824 */ /* 0x040fe400078e021c */
[----:B------:R-:W-:-:S03]  /*0a90*/  IMAD R19, R19, 0x4, R26 ;  /* 0x0000000413137824 */ /* 0x000fc600078e021a */
[----:B------:R-:W-:Y:S04]  /*0aa0*/  STS [R3], R18 ;  /* 0x0000001203007388 */ /* 0x000fe80000000800 */
[----:B------:R-:W0:Y:S04]  /*0ab0*/  LDS R0, [R24+0x10] ;  /* 0x0000100018007984 */ /* 0x000e280000000800 */
[----:B0-----:R0:W-:Y:S01]  /*0ac0*/  STS [R19], R0 ;  /* 0x0000000013007388 */ /* 0x0011e20000000800 */
[----:B------:R-:W-:Y:S05]  /*0ad0*/  @P6 BRA `(.L_x_5) ;  /* 0x0000000000386947 */ /* 0x000fea0003800000 */
[----:B------:R1:W2:Y:S01]  /*0ae0*/  LDS R6, [R25] ;  /* 0x0000000019067984 */ /* 0x0002a20000000800 */
[----:B------:R-:W3:Y:S01]  /*0af0*/  LDCU UR4, c[0x0][0x3ac] ;  /* 0x00007580ff0477ac */ /* 0x000ee20008000800 */
[----:B------:R-:W-:Y:S01]  /*0b00*/  IMAD.MOV.U32 R4, RZ, RZ, R16 ;  /* 0x000000ffff047224 */ /* 0x000fe200078e0010 */
[----:B------:R-:W-:Y:S01]  /*0b10*/  MOV R5, R2 ;  /* 0x0000000200057202 */ /* 0x000fe20000000f00 */
[----:B------:R-:W-:Y:S01]  /*0b20*/  IMAD.MOV.U32 R21, RZ, RZ, 0x0 ;  /* 0x00000000ff157424 */ /* 0x000fe200078e00ff */
[----:B------:R-:W-:Y:S01]  /*0b30*/  MOV R20, 0xb60 ;  /* 0x00000b6000147802 */ /* 0x000fe20000000f00 */
[----:B-1-3--:R-:W-:-:S07]  /*0b40*/  IMAD.U32 R7, RZ, RZ, UR4 ;  /* 0x00000004ff077e24 */ /* 0x00afce000f8e00ff */
[----:B0-2---:R-:W-:Y:S05]  /*0b50*/  CALL.REL.NOINC `($_Z23radix_sort_local_kerenlI6DescOpEvPiS1_S1_S1_S1_ii$_ZNK6DescOp9get_radixEii) ;  /* 0x00000000008c7944 */ /* 0x005fea0003c00000 */
[----:B------:R-:W0:Y:S01]  /*0b60*/  S2UR UR5, SR_CgaCtaId ;  /* 0x00000000000579c3 */ /* 0x000e220000008800 */
[----:B------:R-:W-:Y:S02]  /*0b70*/  UMOV UR4, 0x400 ;  /* 0x0000040000047882 */ /* 0x000fe40000000000 */
[----:B------:R-:W-:-:S04]  /*0b80*/  UIADD3 UR4, UPT, UPT, UR4, 0x68, URZ ;  /* 0x0000006804047890 */ /* 0x000fc8000fffe0ff */
[----:B0-----:R-:W-:-:S06]  /*0b90*/  ULEA UR4, UR5, UR4, 0x18 ;  /* 0x0000000405047291 */ /* 0x001fcc000f8ec0ff */
[----:B------:R-:W-:-:S05]  /*0ba0*/  LEA R4, R4, UR4, 0x2 ;  /* 0x0000000404047c11 */ /* 0x000fca000f8e10ff */
[----:B------:R1:W-:Y:S02]  /*0bb0*/  ATOMS.POPC.INC.32 RZ, [R4+URZ] ;  /* 0x0000000004ff7f8c */ /* 0x0003e4000d8000ff */
.L_x_5:
[----:B------:R-:W-:Y:S05]  /*0bc0*/  BSYNC.RECONVERGENT B6 ;  /* 0x0000000000067941 */ /* 0x000fea0003800200 */
.L_x_4:
[----:B------:R-:W2:Y:S08]  /*0bd0*/  S2UR UR5, SR_CgaCtaId ;  /* 0x00000000000579c3 */ /* 0x000eb00000008800 */
[----:B------:R-:W-:Y:S01]  /*0be0*/  BAR.SYNC.DEFER_BLOCKING 0x0 ;  /* 0x0000000000007b1d */ /* 0x000fe20000010000 */
[----:B------:R-:W-:-:S05]  /*0bf0*/  ISETP.NE.AND P1, PT, R29, RZ, PT ;  /* 0x000000ff1d00720c */ /* 0x000fca0003f25270 */
[----:B------:R-:W-:Y:S02]  /*0c00*/  UMOV UR4, 0x400 ;  /* 0x0000040000047882 */ /* 0x000fe40000000000 */
[----:B------:R-:W-:-:S06]  /*0c10*/  UIADD3 UR4, UPT, UPT, UR4, 0x68, URZ ;  /* 0x0000006804047890 */ /* 0x000fcc000fffe0ff */
[----:B0-----:R-:W0:Y:S08]  /*0c20*/  @P1 LDC R0, c[0x0][0x370] ;  /* 0x0000dc00ff001b82 */ /* 0x001e300000000800 */
[----:B------:R-:W3:Y:S01]  /*0c30*/  @P1 LDC.64 R2, c[0x0][0x3a0] ;  /* 0x0000e800ff021b82 */ /* 0x000ee20000000a00 */
[----:B--2---:R-:W-:-:S06]  /*0c40*/  ULEA UR4, UR5, UR4, 0x18 ;  /* 0x0000000405047291 */ /* 0x004fcc000f8ec0ff */
[----:B------:R-:W-:-:S05]  /*0c50*/  LEA R5, R17, UR4, 0x2 ;  /* 0x0000000411057c11 */ /* 0x000fca000f8e10ff */
[----:B------:R-:W2:Y:S01]  /*0c60*/  LDCU UR4, c[0x0][0x3a8] ;  /* 0x00007500ff0477ac */ /* 0x000ea20008000800 */
[----:B------:R-:W4:Y:S01]  /*0c70*/  @P1 LDS R5, [R5] ;  /* 0x0000000005051984 */ /* 0x000f220000000800 */
[----:B0-----:R-:W-:-:S04]  /*0c80*/  @P1 IMAD R17, R17, R0, UR39 ;  /* 0x0000002711111e24 */ /* 0x001fc8000f8e0200 */
[----:B---3--:R-:W-:Y:S01]  /*0c90*/  @P1 IMAD.WIDE.U32 R2, R17, 0x4, R2 ;  /* 0x0000000411021825 */ /* 0x008fe200078e0002 */
[----:B--2---:R-:W-:-:S04]  /*0ca0*/  ISETP.GE.AND P0, PT, R27, UR4, PT ;  /* 0x000000041b007c0c */ /* 0x004fc8000bf06270 */
[----:B----4-:R0:W-:Y:S09]  /*0cb0*/  @P1 STG.E desc[UR36][R2.64], R5 ;  /* 0x0000000502001986 */ /* 0x0101f2000c101924 */
[----:B------:R-:W-:Y:S05]  /*0cc0*/  @P0 EXIT ;  /* 0x000000000000094d */ /* 0x000fea0003800000 */
[----:B------:R-:W2:Y:S01]  /*0cd0*/  LDS R25, [R25] ;  /* 0x0000000019197984 */ /* 0x000ea20000000800 */
[----:B0-----:R-:W0:Y:S03]  /*0ce0*/  LDC.64 R2, c[0x0][0x388] ;  /* 0x0000e200ff027b82 */ /* 0x001e260000000a00 */
[----:B------:R-:W3:Y:S05]  /*0cf0*/  LDS R7, [R24] ;  /* 0x0000000018077984 */ /* 0x000eea0000000800 */
[----:B-1----:R-:W1:Y:S01]  /*0d00*/  LDC.64 R4, c[0x0][0x398] ;  /* 0x0000e600ff047b82 */ /* 0x002e620000000a00 */
[----:B0-----:R-:W-:-:S04]  /*0d10*/  IMAD.WIDE R2, R27, 0x4, R2 ;  /* 0x000000041b027825 */ /* 0x001fc800078e0202 */
[----:B-1----:R-:W-:Y:S01]  /*0d20*/  IMAD.WIDE R4, R27, 0x4, R4 ;  /* 0x000000041b047825 */ /* 0x002fe200078e0204 */
[----:B--2---:R-:W-:Y:S04]  /*0d30*/  STG.E desc[UR36][R2.64], R25 ;  /* 0x0000001902007986 */ /* 0x004fe8000c101924 */
[----:B---3--:R-:W-:Y:S01]  /*0d40*/  STG.E desc[UR36][R4.64], R7 ;  /* 0x0000000704007986 */ /* 0x008fe2000c101924 */
[----:B------:R-:W-:Y:S05]  /*0d50*/  EXIT ;  /* 0x000000000000794d */ /* 0x000fea0003800000 */
        .type           $_Z23radix_sort_local_kerenlI6DescOpEvPiS1_S1_S1_S1_ii$_ZNK6DescOp7get_bitEii,@function
        .size           $_Z23radix_sort_local_kerenlI6DescOpEvPiS1_S1_S1_S1_ii$_ZNK6DescOp7get_bitEii,($_Z23radix_sort_local_kerenlI6DescOpEvPiS1_S1_S1_S1_ii$_ZNK6DescOp9get_radixEii - $_Z23radix_sort_local_kerenlI6DescOpEvPiS1_S1_S1_S1_ii$_ZNK6DescOp7get_bitEii)
$_Z23radix_sort_local_kerenlI6DescOpEvPiS1_S1_S1_S1_ii$_ZNK6DescOp7get_bitEii:
[----:B------:R-:W-:-:S04]  /*0d60*/  SHF.R.U32.HI R4, RZ, R7, R6 ;  /* 0x00000007ff047219 */ /* 0x000fc80000011606 */
[----:B------:R-:W-:Y:S01]  /*0d70*/  LOP3.LUT R4, R4, 0x1, RZ, 0xc, !PT ;  /* 0x0000000104047812 */ /* 0x000fe200078e0cff */
[----:B------:R-:W-:Y:S06]  /*0d80*/  RET.REL.NODEC R20 `(_Z23radix_sort_local_kerenlI6DescOpEvPiS1_S1_S1_S1_ii) ;  /* 0xfffffff0149c7950 */ /* 0x000fec0003c3ffff */
        .type           $_Z23radix_sort_local_kerenlI6DescOpEvPiS1_S1_S1_S1_ii$_ZNK6DescOp9get_radixEii,@function
        .size           $_Z23radix_sort_local_kerenlI6DescOpEvPiS1_S1_S1_S1_ii$_ZNK6DescOp9get_radixEii,(.L_x_22 - $_Z23radix_sort_local_kerenlI6DescOpEvPiS1_S1_S1_S1_ii$_ZNK6DescOp9get_radixEii)
$_Z23radix_sort_local_kerenlI6DescOpEvPiS1_S1_S1_S1_ii$_ZNK6DescOp9get_radixEii:
[----:B------:R-:W-:-:S05]  /*0d90*/  IMAD.SHL.U32 R7, R7, 0x2, RZ ;  /* 0x0000000207077824 */ /* 0x000fca00078e00ff */
[----:B------:R-:W-:-:S04]  /*0da0*/  SHF.R.S32.HI R4, RZ, R7, R6 ;  /* 0x00000007ff047219 */ /* 0x000fc80000011406 */
[----:B------:R-:W-:Y:S01]  /*0db0*/  LOP3.LUT R4, R4, 0x3, RZ, 0xc, !PT ;  /* 0x0000000304047812 */ /* 0x000fe200078e0cff */
[----:B------:R-:W-:Y:S06]  /*0dc0*/  RET.REL.NODEC R20 `(_Z23radix_sort_local_kerenlI6DescOpEvPiS1_S1_S1_S1_ii) ;  /* 0xfffffff0148c7950 */ /* 0x000fec0003c3ffff */
.L_x_6:
[----:B------:R-:W-:-:S00]  /*0dd0*/  BRA `(.L_x_6) ;  /* 0xfffffffc00fc7947 */ /* 0x000fc0000383ffff */
[----:B------:R-:W-:-:S00]  /*0de0*/  NOP ;  /* 0x0000000000007918 */ /* 0x000fc00000000000 */
        /* <DEDUP_REMOVED lines=9> */
.L_x_22:


//--------------------- .text._Z20balanced_bank_kernelPiS_jS_S_ --------------------------
	.section	.text._Z20balanced_bank_kernelPiS_jS_S_,"ax",@progbits
	.align	128
        .global         _Z20balanced_bank_kernelPiS_jS_S_
        .type           _Z20balanced_bank_kernelPiS_jS_S_,@function
        .size           _Z20balanced_bank_kernelPiS_jS_S_,(.L_x_24 - _Z20balanced_bank_kernelPiS_jS_S_)
        .other          _Z20balanced_bank_kernelPiS_jS_S_,@"STO_CUDA_ENTRY STV_DEFAULT"
_Z20balanced_bank_kernelPiS_jS_S_:
.text._Z20balanced_bank_kernelPiS_jS_S_:
[----:B------:R-:W-:Y:S01]  /*0000*/  LDC R1, c[0x0][0x37c] ;  /* 0x0000df00ff017b82 */ /* 0x000fe20000000800 */
[----:B------:R-:W0:Y:S01]  /*0010*/  S2R R0, SR_TID.X ;  /* 0x0000000000007919 */ /* 0x000e220000002100 */
[----:B------:R-:W1:Y:S01]  /*0020*/  LDCU.64 UR6, c[0x0][0x358] ;  /* 0x00006b00ff0677ac */ /* 0x000e620008000a00 */
[----:B------:R-:W-:Y:S01]  /*0030*/  BSSY.RECONVERGENT B0, `(.L_x_7) ;  /* 0x000000a000007945 */ /* 0x000fe20003800200 */
[----:B0-----:R-:W-:-:S13]  /*0040*/  ISETP.NE.AND P0, PT, R0, RZ, PT ;  /* 0x000000ff0000720c */ /* 0x001fda0003f05270 */
[----:B-1----:R-:W-:Y:S05]  /*0050*/  @P0 BRA `(.L_x_8) ;  /* 0x00000000001c0947 */ /* 0x002fea0003800000 */
[----:B------:R-:W0:Y:S01]  /*0060*/  LDC.64 R2, c[0x0][0x398] ;  /* 0x0000e600ff027b82 */ /* 0x000e220000000a00 */
[----:B------:R-:W-:-:S05]  /*0070*/  IMAD.MOV.U32 R5, RZ, RZ, 0x1 ;  /* 0x00000001ff057424 */ /* 0x000fca00078e00ff */
[----:B0-----:R-:W2:Y:S02]  /*0080*/  ATOMG.E.ADD.STRONG.GPU PT, R2, desc[UR6][R2.64], R5 ;  /* 0x80000005020279a8 */ /* 0x001ea400081ef106 */
[----:B------:R-:W0:Y:S01]  /*0090*/  S2UR UR5, SR_CgaCtaId ;  /* 0x00000000000579c3 */ /* 0x000e220000008800 */
[----:B------:R-:W-:Y:S02]  /*00a0*/  UMOV UR4, 0x400 ;  /* 0x0000040000047882 */ /* 0x000fe40000000000 */
[----:B0-----:R-:W-:-:S09]  /*00b0*/  ULEA UR4, UR5, UR4, 0x18 ;  /* 0x0000000405047291 */ /* 0x001fd2000f8ec0ff */
[----:B--2---:R0:W-:Y:S03]  /*00c0*/  STS [UR4+0x4], R2 ;  /* 0x00000402ff007988 */ /* 0x0041e60008000804 */
.L_x_8:
[----:B------:R-:W-:Y:S05]  /*00d0*/  BSYNC.RECONVERGENT B0 ;  /* 0x0000000000007941 */ /* 0x000fea0003800200 */
.L_x_7:
[----:B------:R-:W1:Y:S08]  /*00e0*/  S2UR UR5, SR_CgaCtaId ;  /* 0x00000000000579c3 */ /* 0x000e700000008800 */
[----:B------:R-:W-:Y:S01]  /*00f0*/  BAR.SYNC.DEFER_BLOCKING 0x0 ;  /* 0x0000000000007b1d */ /* 0x000fe20000010000 */
[----:B------:R-:W-:Y:S02]  /*0100*/  IMAD.MOV.U32 R17, RZ, RZ, RZ ;  /* 0x000000ffff117224 */ /* 0x000fe400078e00ff */
[----:B------:R-:W-:-:S03]  /*0110*/  IMAD.MOV.U32 R10, RZ, RZ, RZ ;  /* 0x000000ffff0a7224 */ /* 0x000fc600078e00ff */
[----:B------:R-:W-:Y:S02]  /*0120*/  UMOV UR4, 0x400 ;  /* 0x0000040000047882 */ /* 0x000fe40000000000 */
[----:B------:R-:W2:Y:S01]  /*0130*/  LDC R3, c[0x0][0x360] ;  /* 0x0000d800ff037b82 */ /* 0x000ea20000000800 */
[----:B-1----:R-:W-:Y:S01]  /*0140*/  ULEA UR8, UR5, UR4, 0x18 ;  /* 0x0000000405087291 */ /* 0x002fe2000f8ec0ff */
[----:B--2---:R-:W-:-:S08]  /*0150*/  IMAD.SHL.U32 R5, R3, 0x2, RZ ;  /* 0x0000000203057824 */ /* 0x004fd000078e00ff */
[----:B------:R-:W1:Y:S02]  /*0160*/  LDS R4, [UR8+0x4] ;  /* 0x00000408ff047984 */ /* 0x000e640008000800 */
[----:B------:R-:W2:Y:S01]  /*0170*/  LDCU UR8, c[0x0][0x390] ;  /* 0x00007200ff0877ac */ /* 0x000ea20008000800 */
[----:B-1----:R-:W-:-:S04]  /*0180*/  IMAD R4, R5, R4, R0 ;  /* 0x0000000405047224 */ /* 0x002fc800078e0200 */
[C---:B0-----:R-:W-:Y:S01]  /*0190*/  IMAD.IADD R2, R4.reuse, 0x1, R3 ;  /* 0x0000000104027824 */ /* 0x041fe200078e0203 */
[----:B--2---:R-:W-:-:S04]  /*01a0*/  ISETP.GE.U32.AND P0, PT, R4, UR8, PT ;  /* 0x0000000804007c0c */ /* 0x004fc8000bf06070 */
[----:B------:R-:W-:-:S09]  /*01b0*/  ISETP.GE.U32.AND P1, PT, R2, UR8, PT ;  /* 0x0000000802007c0c */ /* 0x000fd2000bf26070 */
[----:B------:R-:W0:Y:S08]  /*01c0*/  @!P0 LDC.64 R12, c[0x0][0x380] ;  /* 0x0000e000ff0c8b82 */ /* 0x000e300000000a00 */
[----:B------:R-:W1:Y:S01]  /*01d0*/  @!P1 LDC.64 R14, c[0x0][0x380] ;  /* 0x0000e000ff0e9b82 */ /* 0x000e620000000a00 */
[----:B0-----:R-:W-:-:S05]  /*01e0*/  @!P0 IMAD.WIDE R12, R4, 0x4, R12 ;  /* 0x00000004040c8825 */ /* 0x001fca00078e020c */
[----:B------:R0:W2:Y:S01]  /*01f0*/  @!P0 LDG.E R17, desc[UR6][R12.64] ;  /* 0x000000060c118981 */ /* 0x0000a2000c1e1900 */
[----:B-1----:R-:W-:-:S05]  /*0200*/  @!P1 IMAD.WIDE.U32 R14, R2, 0x4, R14 ;  /* 0x00000004020e9825 */ /* 0x002fca00078e000e */
[----:B------:R-:W3:Y:S01]  /*0210*/  @!P1 LDG.E R10, desc[UR6][R14.64] ;  /* 0x000000060e0a9981 */ /* 0x000ee2000c1e1900 */
[----:B------:R-:W-:-:S04]  /*0220*/  UIADD3 UR4, UPT, UPT, UR4, 0x8, URZ ;  /* 0x0000000804047890 */ /* 0x000fc8000fffe0ff */
[----:B------:R-:W-:-:S06]  /*0230*/  ULEA UR4, UR5, UR4, 0x18 ;  /* 0x0000000405047291 */ /* 0x000fcc000f8ec0ff */
[----:B------:R-:W-:-:S05]  /*0240*/  LEA R6, R0, UR4, 0x2 ;  /* 0x0000000400067c11 */ /* 0x000fca000f8e10ff */
[----:B------:R-:W-:Y:S02]  /*0250*/  IMAD R7, R3, 0x4, R6 ;  /* 0x0000000403077824 */ /* 0x000fe400078e0206 */
[----:B------:R-:W-:Y:S02]  /*0260*/  HFMA2 R11, -RZ, RZ, 0, 5.9604644775390625e-08 ;  /* 0x00000001ff0b7431 */ /* 0x000fe400000001ff */
[----:B------:R-:W-:Y:S02]  /*0270*/  IMAD.MOV.U32 R8, RZ, RZ, RZ ;  /* 0x000000ffff087224 */ /* 0x000fe400078e00ff */
[----:B------:R-:W-:Y:S02]  /*0280*/  VIADD R9, R0, 0x1 ;  /* 0x0000000100097836 */ /* 0x000fe40000000000 */
[----:B0-----:R-:W-:Y:S01]  /*0290*/  IMAD.MOV.U32 R13, RZ, RZ, R3 ;  /* 0x000000ffff0d7224 */ /* 0x001fe200078e0003 */
[----:B--2---:R0:W-:Y:S04]  /*02a0*/  STS [R6], R17 ;  /* 0x0000001106007388 */ /* 0x0041e80000000800 */
[----:B---3--:R0:W-:Y:S01]  /*02b0*/  STS [R7], R10 ;  /* 0x0000000a07007388 */ /* 0x0081e20000000800 */
[----:B------:R-:W-:Y:S06]  /*02c0*/  BAR.SYNC.DEFER_BLOCKING 0x0 ;  /* 0x0000000000007b1d */ /* 0x000fec0000010000 */
.L_x_11:
[----:B0-----:R-:W-:Y:S01]  /*02d0*/  IMAD R10, R9, R11, RZ ;  /* 0x0000000b090a7224 */ /* 0x001fe200078e02ff */
[----:B------:R-:W-:Y:S01]  /*02e0*/  ISETP.GE.U32.AND P0, PT, R0, R13, PT ;  /* 0x0000000d0000720c */ /* 0x000fe20003f06070 */
[----:B------:R-:W-:Y:S01]  /*02f0*/  IMAD.SHL.U32 R14, R11, 0x2, RZ ;  /* 0x000000020b0e7824 */ /* 0x000fe200078e00ff */
[----:B------:R-:W-:Y:S01]  /*0300*/  LOP3.LUT R16, RZ, R11, RZ, 0x33, !PT ;  /* 0x0000000bff107212 */ /* 0x000fe200078e33ff */
[----:B------:R-:W-:Y:S01]  /*0310*/  IMAD.SHL.U32 R10, R10, 0x2, RZ ;  /* 0x000000020a0a7824 */ /* 0x000fe200078e00ff */
[----:B------:R-:W-:Y:S03]  /*0320*/  BSSY.RECONVERGENT B0, `(.L_x_9) ;  /* 0x0000010000007945 */ /* 0x000fe60003800200 */
[C---:B------:R-:W-:Y:S01]  /*0330*/  VIADD R15, R10.reuse, 0x1f ;  /* 0x0000001f0a0f7836 */ /* 0x040fe20000000000 */
[----:B------:R-:W-:Y:S01]  /*0340*/  IADD3 R12, PT, PT, R10, -0x1, RZ ;  /* 0xffffffff0a0c7810 */ /* 0x000fe20007ffe0ff */
[----:B------:R-:W-:-:S03]  /*0350*/  IMAD R17, R9, R14, R16 ;  /* 0x0000000e09117224 */ /* 0x000fc600078e0210 */
[----:B------:R-:W-:-:S04]  /*0360*/  SHF.R.S32.HI R15, RZ, R15, R12 ;  /* 0x0000000fff0f7219 */ /* 0x000fc8000001140c */
[----:B------:R-:W-:Y:S01]  /*0370*/  LEA.HI.SX32 R12, R15, R10, 0x16 ;  /* 0x0000000a0f0c7211 */ /* 0x000fe200078fb2ff */
[----:B------:R-:W-:Y:S06]  /*0380*/  @P0 BRA `(.L_x_10) ;  /* 0x0000000000240947 */ /* 0x000fec0003800000 */
[----:B------:R-:W-:Y:S01]  /*0390*/  VIADD R10, R17, 0x20 ;  /* 0x00000020110a7836 */ /* 0x000fe20000000000 */
[----:B------:R-:W-:-:S04]  /*03a0*/  LEA R12, R12, UR4, 0x2 ;  /* 0x000000040c0c7c11 */ /* 0x000fc8000f8e10ff */
[----:B------:R-:W-:Y:S01]  /*03b0*/  SHF.R.S32.HI R10, RZ, R10, R17 ;  /* 0x0000000aff0a7219 */ /* 0x000fe20000011411 */
[----:B------:R-:W-:Y:S03]  /*03c0*/  LDS R15, [R12+-0x4] ;  /* 0xfffffc000c0f7984 */ /* 0x000fe60000000800 */
[----:B------:R-:W-:-:S04]  /*03d0*/  LEA.HI.SX32 R10, R10, R17, 0x16 ;  /* 0x000000110a0a7211 */ /* 0x000fc800078fb2ff */
[----:B------:R-:W-:-:S06]  /*03e0*/  LEA R10, R10, UR4, 0x2 ;  /* 0x000000040a0a7c11 */ /* 0x000fcc000f8e10ff */
[----:B------:R-:W0:Y:S02]  /*03f0*/  LDS R10, [R10] ;  /* 0x000000000a0a7984 */ /* 0x000e240000000800 */
[----:B0-----:R-:W-:-:S05]  /*0400*/  IMAD.IADD R15, R10, 0x1, R15 ;  /* 0x000000010a0f7824 */ /* 0x001fca00078e020f */
[----:B------:R0:W-:Y:S02]  /*0410*/  STS [R12+-0x4], R15 ;  /* 0xfffffc0f0c007388 */ /* 0x0001e40000000800 */
.L_x_10:
[----:B------:R-:W-:Y:S05]  /*0420*/  BSYNC.RECONVERGENT B0 ;  /* 0x0000000000007941 */ /* 0x000fea0003800200 */
.L_x_9:
[----:B------:R-:W-:Y:S01]  /*0430*/  BAR.SYNC.DEFER_BLOCKING 0x0 ;  /* 0x0000000000007b1d */ /* 0x000fe20000010000 */
[----:B------:R-:W-:Y:S02]  /*0440*/  ISETP.GT.U32.AND P0, PT, R13, 0x1, PT ;  /* 0x000000010d00780c */ /* 0x000fe40003f04070 */
[----:B------:R-:W-:Y:S02]  /*0450*/  SHF.L.U64.HI R8, R11, 0x1, R8 ;  /* 0x000000010b087819 */ /* 0x000fe40000010208 */
[----:B------:R-:W-:Y:S02]  /*0460*/  SHF.R.U32.HI R13, RZ, 0x1, R13 ;  /* 0x00000001ff0d7819 */ /* 0x000fe4000001160d */
[----:B------:R-:W-:-:S07]  /*0470*/  MOV R11, R14 ;  /* 0x0000000e000b7202 */ /* 0x000fce0000000f00 */
[----:B------:R-:W-:Y:S05]  /*0480*/  @P0 BRA `(.L_x_11) ;  /* 0xfffffffc00900947 */ /* 0x000fea000383ffff */
[----:B------:R-:W-:-:S05]  /*0490*/  UMOV UR5, 0x1 ;  /* 0x0000000100057882 */ /* 0x000fca0000000000 */
.L_x_14:
[C---:B------:R-:W-:Y:S01]  /*04a0*/  SHF.R.U64 R14, R11.reuse, 0x1, R8 ;  /* 0x000000010b0e7819 */ /* 0x040fe20000001208 */
[----:B------:R-:W-:Y:S01]  /*04b0*/  BSSY.RECONVERGENT B0, `(.L_x_12) ;  /* 0x0000015000007945 */ /* 0x000fe20003800200 */
[----:B0-----:R-:W-:-:S05]  /*04c0*/  LOP3.LUT R10, R11, 0xfffffffe, RZ, 0xc0, !PT ;  /* 0xfffffffe0b0a7812 */ /* 0x001fca00078ec0ff */
[----:B------:R-:W-:-:S04]  /*04d0*/  IMAD R13, R9, R10, R14 ;  /* 0x0000000a090d7224 */ /* 0x000fc800078e020e */
[C---:B------:R-:W-:Y:S02]  /*04e0*/  VIADD R11, R13.reuse, 0xffffffff ;  /* 0xffffffff0d0b7836 */ /* 0x040fe40000000000 */
[----:B0-----:R-:W-:-:S05]  /*04f0*/  VIADD R12, R13, 0x1f ;  /* 0x0000001f0d0c7836 */ /* 0x001fca0000000000 */
[----:B------:R-:W-:-:S04]  /*0500*/  SHF.R.S32.HI R12, RZ, R12, R11 ;  /* 0x0000000cff0c7219 */ /* 0x000fc8000001140b */
[----:B------:R-:W-:-:S04]  /*0510*/  LEA.HI.SX32 R11, R12, R11, 0x16 ;  /* 0x0000000b0c0b7211 */ /* 0x000fc800078fb2ff */
[----:B------:R-:W-:-:S13]  /*0520*/  ISETP.GT.AND P0, PT, R11, 0x7, PT ;  /* 0x000000070b00780c */ /* 0x000fda0003f04270 */
[----:B------:R-:W-:Y:S05]  /*0530*/  @P0 BRA `(.L_x_13) ;  /* 0x0000000000300947 */ /* 0x000fea0003800000 */
[----:B------:R-:W-:-:S04]  /*0540*/  IMAD R16, R9, R10, RZ ;  /* 0x0000000a09107224 */ /* 0x000fc800078e02ff */
[C---:B------:R-:W-:Y:S02]  /*0550*/  VIADD R10, R16.reuse, 0x1f ;  /* 0x0000001f100a7836 */ /* 0x040fe40000000000 */
[----:B------:R-:W-:-:S05]  /*0560*/  VIADD R11, R16, 0xffffffff ;  /* 0xffffffff100b7836 */ /* 0x000fca0000000000 */
[----:B------:R-:W-:Y:S02]  /*0570*/  SHF.R.S32.HI R11, RZ, R10, R11 ;  /* 0x0000000aff0b7219 */ /* 0x000fe4000001140b */
[----:B------:R-:W-:Y:S02]  /*0580*/  LEA.HI.SX32 R10, R12, R13, 0x16 ;  /* 0x0000000d0c0a7211 */ /* 0x000fe400078fb2ff */
[----:B------:R-:W-:Y:S02]  /*0590*/  LEA.HI.SX32 R11, R11, R16, 0x16 ;  /* 0x000000100b0b7211 */ /* 0x000fe400078fb2ff */
[----:B------:R-:W-:Y:S02]  /*05a0*/  LEA R10, R10, UR4, 0x2 ;  /* 0x000000040a0a7c11 */ /* 0x000fe4000f8e10ff */
[----:B------:R-:W-:-:S03]  /*05b0*/  LEA R11, R11, UR4, 0x2 ;  /* 0x000000040b0b7c11 */ /* 0x000fc6000f8e10ff */
[----:B------:R-:W-:Y:S04]  /*05c0*/  LDS R12, [R10+-0x4] ;  /* 0xfffffc000a0c7984 */ /* 0x000fe80000000800 */
[----:B------:R-:W0:Y:S02]  /*05d0*/  LDS R11, [R11+-0x4] ;  /* 0xfffffc000b0b7984 */ /* 0x000e240000000800 */
[----:B0-----:R-:W-:-:S05]  /*05e0*/  IADD3 R13, PT, PT, R11, R12, RZ ;  /* 0x0000000c0b0d7210 */ /* 0x001fca0007ffe0ff */
[----:B------:R0:W-:Y:S02]  /*05f0*/  STS [R10+-0x4], R13 ;  /* 0xfffffc0d0a007388 */ /* 0x0001e40000000800 */
.L_x_13:
[----:B------:R-:W-:Y:S05]  /*0600*/  BSYNC.RECONVERGENT B0 ;  /* 0x0000000000007941 */ /* 0x000fea0003800200 */
.L_x_12:
[----:B------:R-:W-:Y:S01]  /*0610*/  USHF.L.U32 UR5, UR5, 0x1, URZ ;  /* 0x0000000105057899 */ /* 0x000fe200080006ff */
[----:B------:R-:W-:Y:S01]  /*0620*/  BAR.SYNC.DEFER_BLOCKING 0x0 ;  /* 0x0000000000007b1d */ /* 0x000fe20000010000 */
[----:B------:R-:W-:Y:S01]  /*0630*/  SHF.R.U32.HI R8, RZ, 0x1, R8 ;  /* 0x00000001ff087819 */ /* 0x000fe20000011608 */
[----:B------:R-:W-:-:S03]  /*0640*/  IMAD.MOV.U32 R11, RZ, RZ, R14 ;  /* 0x000000ffff0b7224 */ /* 0x000fc600078e000e */
[----:B------:R-:W-:-:S13]  /*0650*/  ISETP.LT.U32.AND P0, PT, R3, UR5, PT ;  /* 0x0000000503007c0c */ /* 0x000fda000bf01070 */
[----:B------:R-:W-:Y:S05]  /*0660*/  @!P0 BRA `(.L_x_14) ;  /* 0xfffffffc008c8947 */ /* 0x000fea000383ffff */
[----:B------:R-:W1:Y:S01]  /*0670*/  S2UR UR5, SR_CgaCtaId ;  /* 0x00000000000579c3 */ /* 0x000e620000008800 */
[----:B------:R-:W-:Y:S01]  /*0680*/  UMOV UR4, 0x400 ;  /* 0x0000040000047882 */ /* 0x000fe20000000000 */
[----:B------:R-:W-:Y:S06]  /*0690*/  BSSY B0, `(.L_x_15) ;  /* 0x0000009000007945 */ /* 0x000fec0003800000 */
[----:B------:R-:W2:Y:S01]  /*06a0*/  LDC.64 R8, c[0x0][0x3a0] ;  /* 0x0000e800ff087b82 */ /* 0x000ea20000000a00 */
[----:B-1----:R-:W-:-:S09]  /*06b0*/  ULEA UR4, UR5, UR4, 0x18 ;  /* 0x0000000405047291 */ /* 0x002fd2000f8ec0ff */
[----:B------:R-:W1:Y:S01]  /*06c0*/  LDS R12, [UR4+0x4] ;  /* 0x00000404ff0c7984 */ /* 0x000e620008000800 */
[----:B------:R-:W-:Y:S06]  /*06d0*/  BAR.SYNC.DEFER_BLOCKING 0x0 ;  /* 0x0000000000007b1d */ /* 0x000fec0000010000 */
.L_x_16:
[----:B------:R-:W-:Y:S05]  /*06e0*/  YIELD ;  /* 0x0000000000007946 */ /* 0x000fea0003800000 */
[----:B--2---:R-:W1:Y:S02]  /*06f0*/  ATOMG.E.OR.STRONG.GPU PT, R11, desc[UR6][R8.64], RZ ;  /* 0x800000ff080b79a8 */ /* 0x004e64000b1ef106 */
[----:B-1----:R-:W-:-:S13]  /*0700*/  ISETP.NE.AND P0, PT, R11, R12, PT ;  /* 0x0000000c0b00720c */ /* 0x002fda0003f05270 */
[----:B------:R-:W-:Y:S05]  /*0710*/  @P0 BRA `(.L_x_16) ;  /* 0xfffffffc00f00947 */ /* 0x000fea000383ffff */
[----:B------:R-:W-:Y:S05]  /*0720*/  BSYNC B0 ;  /* 0x0000000000007941 */ /* 0x000fea0003800000 */
.L_x_15:
[----:B------:R-:W-:-:S13]  /*0730*/  ISETP.NE.AND P0, PT, R0, RZ, PT ;  /* 0x000000ff0000720c */ /* 0x000fda0003f05270 */
[----:B------:R-:W-:Y:S05]  /*0740*/  @P0 BRA `(.L_x_17) ;  /* 0x0000000000280947 */ /* 0x000fea0003800000 */
[----:B------:R-:W-:Y:S01]  /*0750*/  ISETP.NE.AND P0, PT, R12, RZ, PT ;  /* 0x000000ff0c00720c */ /* 0x000fe20003f05270 */
[----:B0-----:R-:W-:-:S12]  /*0760*/  IMAD.MOV.U32 R10, RZ, RZ, RZ ;  /* 0x000000ffff0a7224 */ /* 0x001fd800078e00ff */
[----:B------:R-:W-:Y:S05]  /*0770*/  @!P0 BRA `(.L_x_18) ;  /* 0x0000000000188947 */ /* 0x000fea0003800000 */
[----:B------:R-:W0:Y:S01]  /*0780*/  LDC.64 R10, c[0x0][0x388] ;  /* 0x0000e200ff0a7b82 */ /* 0x000e220000000a00 */
[----:B------:R-:W-:-:S04]  /*0790*/  VIADD R12, R12, 0xffffffff ;  /* 0xffffffff0c0c7836 */ /* 0x000fc80000000000 */
[----:B------:R-:W-:-:S04]  /*07a0*/  IMAD R12, R5, R12, R5 ;  /* 0x0000000c050c7224 */ /* 0x000fc800078e0205 */
[----:B------:R-:W-:-:S04]  /*07b0*/  VIADD R5, R12, 0xffffffff ;  /* 0xffffffff0c057836 */ /* 0x000fc80000000000 */
[----:B0-----:R-:W-:-:S06]  /*07c0*/  IMAD.WIDE.U32 R10, R5, 0x4, R10 ;  /* 0x00000004050a7825 */ /* 0x001fcc00078e000a */
[----:B------:R0:W5:Y:S02]  /*07d0*/  LDG.E R10, desc[UR6][R10.64] ;  /* 0x000000060a0a7981 */ /* 0x000164000c1e1900 */
.L_x_18:
[----:B-----5:R1:W-:Y:S02]  /*07e0*/  STS [UR4], R10 ;  /* 0x0000000aff007988 */ /* 0x0203e40008000804 */
.L_x_17:
[----:B------:R-:W2:Y:S01]  /*07f0*/  LDC R5, c[0x0][0x390] ;  /* 0x0000e400ff057b82 */ /* 0x000ea20000000800 */
[----:B------:R-:W-:Y:S05]  /*0800*/  WARPSYNC.ALL ;  /* 0x0000000000007948 */ /* 0x000fea0003800000 */
[----:B------:R-:W-:Y:S02]  /*0810*/  VIADD R17, R3, 0xffffffff ;  /* 0xffffffff03117836 */ /* 0x000fe40000000000 */
[----:B------:R-:W-:Y:S03]  /*0820*/  BAR.SYNC.DEFER_BLOCKING 0x0 ;  /* 0x0000000000007b1d */ /* 0x000fe60000010000 */
[----:B------:R-:W-:-:S02]  /*0830*/  ISETP.NE.AND P0, PT, R0, R17, PT ;  /* 0x000000110000720c */ /* 0x000fc40003f05270 */
[-C--:B--2---:R-:W-:Y:S02]  /*0840*/  ISETP.GE.U32.AND P1, PT, R4, R5.reuse, PT ;  /* 0x000000050400720c */ /* 0x084fe40003f26070 */
[----:B------:R-:W-:-:S11]  /*0850*/  ISETP.GE.U32.AND P2, PT, R2, R5, PT ;  /* 0x000000050200720c */ /* 0x000fd60003f46070 */
[----:B------:R-:W-:Y:S01]  /*0860*/  @!P1 LDS R6, [R6] ;  /* 0x0000000006069984 */ /* 0x000fe20000000800 */
[----:B0-----:R-:W0:Y:S03]  /*0870*/  @!P1 LDC.64 R12, c[0x0][0x388] ;  /* 0x0000e200ff0c9b82 */ /* 0x001e260000000a00 */
[----:B------:R-:W2:Y:S04]  /*0880*/  @!P1 LDS R5, [UR4] ;  /* 0x00000004ff059984 */ /* 0x000ea80008000800 */
[----:B------:R-:W-:Y:S01]  /*0890*/  @!P2 LDS R7, [R7] ;  /* 0x000000000707a984 */ /* 0x000fe20000000800 */
[----:B-1----:R-:W1:Y:S03]  /*08a0*/  @!P2 LDC.64 R10, c[0x0][0x388] ;  /* 0x0000e200ff0aab82 */ /* 0x002e660000000a00 */
[----:B------:R-:W3:Y:S01]  /*08b0*/  @!P2 LDS R14, [UR4] ;  /* 0x00000004ff0ea984 */ /* 0x000ee20008000800 */
[----:B-1----:R-:W-:Y:S01]  /*08c0*/  @!P2 IMAD.WIDE.U32 R10, R2, 0x4, R10 ;  /* 0x00000004020aa825 */ /* 0x002fe200078e000a */
[----:B--2---:R-:W-:-:S03]  /*08d0*/  @!P1 IADD3 R15, PT, PT, R6, R5, RZ ;  /* 0x00000005060f9210 */ /* 0x004fc60007ffe0ff */
[----:B0-----:R-:W-:-:S05]  /*08e0*/  @!P1 IMAD.WIDE R4, R4, 0x4, R12 ;  /* 0x0000000404049825 */ /* 0x001fca00078e020c */
[----:B------:R0:W-:Y:S01]  /*08f0*/  @!P1 STG.E desc[UR6][R4.64], R15 ;  /* 0x0000000f04009986 */ /* 0x0001e2000c101906 */
[----:B---3--:R-:W-:-:S05]  /*0900*/  @!P2 IMAD.IADD R3, R14, 0x1, R7 ;  /* 0x000000010e03a824 */ /* 0x008fca00078e0207 */
[----:B------:R0:W-:Y:S01]  /*0910*/  @!P2 STG.E desc[UR6][R10.64], R3 ;  /* 0x000000030a00a986 */ /* 0x0001e2000c101906 */
[----:B------:R-:W-:Y:S06]  /*0920*/  BAR.SYNC.DEFER_BLOCKING 0x0 ;  /* 0x0000000000007b1d */ /* 0x000fec0000010000 */
[----:B------:R-:W-:Y:S05]  /*0930*/  @P0 EXIT ;  /* 0x000000000000094d */ /* 0x000fea0003800000 */
[----:B0-----:R-:W-:Y:S01]  /*0940*/  IMAD.MOV.U32 R3, RZ, RZ, 0x1 ;  /* 0x00000001ff037424 */ /* 0x001fe200078e00ff */
[----:B------:R-:W-:Y:S06]  /*0950*/  MEMBAR.SC.GPU ;  /* 0x0000000000007992 */ /* 0x000fec0000002000 */
[----:B------:R-:W-:-:S00]  /*0960*/  ERRBAR ;  /* 0x00000000000079ab */ /* 0x000fc00000000000 */
[----:B------:R-:W-:Y:S06]  /*0970*/  CGAERRBAR ;  /* 0x00000000000075ab */ /* 0x000fec0000000000 */
[----:B------:R-:W-:Y:S04]  /*0980*/  CCTL.IVALL ;  /* 0x00000000ff00798f */ /* 0x000fe80002000000 */
[----:B------:R-:W-:Y:S01]  /*0990*/  ATOMG.E.ADD.STRONG.GPU PT, RZ, desc[UR6][R8.64], R3 ;  /* 0x8000000308ff79a8 */ /* 0x000fe200081ef106 */
[----:B------:R-:W-:Y:S05]  /*09a0*/  EXIT ;  /* 0x000000000000794d */ /* 0x000fea0003800000 */
.L_x_19:
        /* <DEDUP_REMOVED lines=13> */
.L_x_24:


//--------------------- .text._Z18radix_sort_shuffleI6DescOpEvPiS1_S1_S1_S1_S1_ii --------------------------
	.section	.text._Z18radix_sort_shuffleI6DescOpEvPiS1_S1_S1_S1_S1_ii,"ax",@progbits
	.align	128
        .global         _Z18radix_sort_shuffleI6DescOpEvPiS1_S1_S1_S1_S1_ii
        .type           _Z18radix_sort_shuffleI6DescOpEvPiS1_S1_S1_S1_S1_ii,@function
        .size           _Z18radix_sort_shuffleI6DescOpEvPiS1_S1_S1_S1_S1_ii,(.L_x_25 - _Z18radix_sort_shuffleI6DescOpEvPiS1_S1_S1_S1_S1_ii)
        .other          _Z18radix_sort_shuffleI6DescOpEvPiS1_S1_S1_S1_S1_ii,@"STO_CUDA_ENTRY STV_DEFAULT"
_Z18radix_sort_shuffleI6DescOpEvPiS1_S1_S1_S1_S1_ii:
.text._Z18radix_sort_shuffleI6DescOpEvPiS1_S1_S1_S1_S1_ii:
[----:B------:R-:W-:Y:S01]  /*0000*/  LDC R1, c[0x0][0x37c] ;  /* 0x0000df00ff017b82 */ /* 0x000fe20000000800 */
[----:B------:R-:W0:Y:S07]  /*0010*/  S2R R0, SR_TID.X ;  /* 0x0000000000007919 */ /* 0x000e2e0000002100 */
[----:B------:R-:W1:Y:S01]  /*0020*/  S2UR UR5, SR_CTAID.X ;  /* 0x00000000000579c3 */ /* 0x000e620000002500 */
[----:B------:R-:W2:Y:S01]  /*0030*/  LDCU.64 UR6, c[0x0][0x358] ;  /* 0x00006b00ff0677ac */ /* 0x000ea20008000a00 */
[----:B------:R-:W3:Y:S01]  /*0040*/  LDCU UR4, c[0x0][0x3b0] ;  /* 0x00007600ff0477ac */ /* 0x000ee20008000800 */
[----:B0-----:R-:W-:-:S13]  /*0050*/  ISETP.GT.U32.AND P1, PT, R0, 0x3, PT ;  /* 0x000000030000780c */ /* 0x001fda0003f24070 */
[----:B------:R-:W1:Y:S08]  /*0060*/  @!P1 LDC R5, c[0x0][0x370] ;  /* 0x0000dc00ff059b82 */ /* 0x000e700000000800 */
[----:B------:R-:W0:Y:S01]  /*0070*/  @!P1 LDC.64 R2, c[0x0][0x3a0] ;  /* 0x0000e800ff029b82 */ /* 0x000e220000000a00 */
[----:B-1----:R-:W-:-:S04]  /*0080*/  @!P1 IMAD R5, R0, R5, UR5 ;  /* 0x0000000500059e24 */ /* 0x002fc8000f8e0205 */
[----:B0-----:R-:W-:-:S06]  /*0090*/  @!P1 IMAD.WIDE.U32 R2, R5, 0x4, R2 ;  /* 0x0000000405029825 */ /* 0x001fcc00078e0002 */
[----:B--2---:R0:W2:Y:S01]  /*00a0*/  @!P1 LDG.E R3, desc[UR6][R2.64] ;  /* 0x0000000602039981 */ /* 0x0040a2000c1e1900 */
[----:B------:R-:W-:Y:S02]  /*00b0*/  ISETP.NE.AND P0, PT, R0, RZ, PT ;  /* 0x000000ff0000720c */ /* 0x000fe40003f05270 */
[----:B------:R-:W-:Y:S01]  /*00c0*/  @!P1 MOV R4, 0x400 ;  /* 0x0000040000049802 */ /* 0x000fe20000000f00 */
[----:B------:R-:W1:Y:S10]  /*00d0*/  @!P1 S2R R5, SR_CgaCtaId ;  /* 0x0000000000059919 */ /* 0x000e740000008800 */
[----:B------:R-:W4:Y:S01]  /*00e0*/  @!P0 S2R R7, SR_CgaCtaId ;  /* 0x0000000000078919 */ /* 0x000f220000008800 */
[----:B------:R-:W-:-:S02]  /*00f0*/  @!P0 MOV R6, 0x400 ;  /* 0x0000040000068802 */ /* 0x000fc40000000f00 */
[----:B-1----:R-:W-:-:S05]  /*0100*/  @!P1 LEA R5, R5, R4, 0x18 ;  /* 0x0000000405059211 */ /* 0x002fca00078ec0ff */
[----:B------:R-:W-:Y:S02]  /*0110*/  @!P1 IMAD R4, R0, 0x4, R5 ;  /* 0x0000000400049824 */ /* 0x000fe400078e0205 */
[----:B------:R-:W0:Y:S01]  /*0120*/  LDC R5, c[0x0][0x360] ;  /* 0x0000d800ff057b82 */ /* 0x000e220000000800 */
[----:B----4-:R-:W-:Y:S01]  /*0130*/  @!P0 LEA R10, R7, R6, 0x18 ;  /* 0x00000006070a8211 */ /* 0x010fe200078ec0ff */
[----:B0-----:R-:W-:Y:S01]  /*0140*/  IMAD R2, R5, UR5, R0 ;  /* 0x0000000505027c24 */ /* 0x001fe2000f8e0200 */
[----:B--2---:R-:W-:Y:S05]  /*0150*/  @!P1 STS [R4], R3 ;  /* 0x0000000304009388 */ /* 0x004fea0000000800 */
[----:B------:R-:W-:Y:S01]  /*0160*/  BAR.SYNC.DEFER_BLOCKING 0x0 ;  /* 0x0000000000007b1d */ /* 0x000fe20000010000 */
[----:B---3--:R-:W-:-:S05]  /*0170*/  ISETP.GE.AND P1, PT, R2, UR4, PT ;  /* 0x0000000402007c0c */ /* 0x008fca000bf26270 */
[----:B------:R-:W0:Y:S04]  /*0180*/  @!P0 LDS.64 R6, [R10] ;  /* 0x000000000a068984 */ /* 0x000e280000000a00 */
[----:B------:R-:W1:Y:S04]  /*0190*/  @!P0 LDS R9, [R10+0x8] ;  /* 0x000008000a098984 */ /* 0x000e680000000800 */
[----:B------:R-:W2:Y:S01]  /*01a0*/  @!P0 LDS R8, [R10+0xc] ;  /* 0x00000c000a088984 */ /* 0x000ea20000000800 */
[----:B0-----:R-:W-:-:S05]  /*01b0*/  @!P0 IMAD.IADD R6, R6, 0x1, R7 ;  /* 0x0000000106068824 */ /* 0x001fca00078e0207 */
[----:B-1----:R-:W-:Y:S01]  /*01c0*/  @!P0 IADD3 R5, PT, PT, R6, R9, RZ ;  /* 0x0000000906058210 */ /* 0x002fe20007ffe0ff */
[----:B------:R0:W-:Y:S04]  /*01d0*/  @!P0 STS [R10+0x4], R6 ;  /* 0x000004060a008388 */ /* 0x0001e80000000800 */
[----:B--2---:R-:W-:Y:S01]  /*01e0*/  @!P0 IMAD.IADD R3, R5, 0x1, R8 ;  /* 0x0000000105038824 */ /* 0x004fe200078e0208 */
[----:B------:R0:W-:Y:S04]  /*01f0*/  @!P0 STS [R10+0x8], R5 ;  /* 0x000008050a008388 */ /* 0x0001e80000000800 */
[----:B------:R0:W-:Y:S01]  /*0200*/  @!P0 STS [R10+0xc], R3 ;  /* 0x00000c030a008388 */ /* 0x0001e20000000800 */
[----:B------:R-:W-:Y:S06]  /*0210*/  BAR.SYNC.DEFER_BLOCKING 0x0 ;  /* 0x0000000000007b1d */ /* 0x000fec0000010000 */
[----:B------:R-:W-:Y:S05]  /*0220*/  @P1 EXIT ;  /* 0x000000000000194d */ /* 0x000fea0003800000 */
[----:B0-----:R-:W0:Y:S01]  /*0230*/  LDC.64 R4, c[0x0][0x380] ;  /* 0x0000e000ff047b82 */ /* 0x001e220000000a00 */
[----:B------:R-:W1:Y:S07]  /*0240*/  LDCU UR4, c[0x0][0x3b4] ;  /* 0x00007680ff0477ac */ /* 0x000e6e0008000800 */
[----:B------:R-:W2:Y:S01]  /*0250*/  LDC R6, c[0x0][0x370] ;  /* 0x0000dc00ff067b82 */ /* 0x000ea20000000800 */
[----:B------:R-:W-:-:S07]  /*0260*/  HFMA2 R11, -RZ, RZ, 0, 0 ;  /* 0x00000000ff0b7431 */ /* 0x000fce00000001ff */
[----:B------:R-:W3:Y:S01]  /*0270*/  LDC.64 R8, c[0x0][0x390] ;  /* 0x0000e400ff087b82 */ /* 0x000ee20000000a00 */
[----:B0-----:R-:W-:-:S05]  /*0280*/  IMAD.WIDE R4, R2, 0x4, R4 ;  /* 0x0000000402047825 */ /* 0x001fca00078e0204 */
[----:B------:R-:W4:Y:S01]  /*0290*/  LDG.E R13, desc[UR6][R4.64] ;  /* 0x00000006040d7981 */ /* 0x000f22000c1e1900 */
[----:B-1----:R-:W-:-:S06]  /*02a0*/  USHF.L.U32 UR4, UR4, 0x1, URZ ;  /* 0x0000000104047899 */ /* 0x002fcc00080006ff */
[----:B----4-:R-:W-:-:S04]  /*02b0*/  SHF.R.S32.HI R3, RZ, UR4, R13 ;  /* 0x00000004ff037c19 */ /* 0x010fc8000801140d */
[----:B------:R-:W-:-:S04]  /*02c0*/  LOP3.LUT R10, R3, 0x3, RZ, 0xc0, !PT ;  /* 0x00000003030a7812 */ /* 0x000fc800078ec0ff */
[----:B------:R-:W-:-:S05]  /*02d0*/  LOP3.LUT R3, R10, 0x3, RZ, 0x3c, !PT ;  /* 0x000000030a037812 */ /* 0x000fca00078e3cff */
[----:B--2---:R-:W-:-:S04]  /*02e0*/  IMAD R3, R3, R6, UR5 ;  /* 0x0000000503037e24 */ /* 0x004fc8000f8e0206 */
[----:B------:R-:W-:-:S05]  /*02f0*/  VIADD R3, R3, 0xffffffff ;  /* 0xffffffff03037836 */ /* 0x000fca0000000000 */
[----:B------:R-:W-:-:S13]  /*0300*/  ISETP.GE.AND P0, PT, R3, RZ, PT ;  /* 0x000000ff0300720c */ /* 0x000fda0003f06270 */
[----:B------:R-:W0:Y:S02]  /*0310*/  @P0 LDC.64 R6, c[0x0][0x3a8] ;  /* 0x0000ea00ff060b82 */ /* 0x000e240000000a00 */
[----:B0-----:R-:W-:-:S05]  /*0320*/  @P0 IMAD.WIDE.U32 R4, R3, 0x4, R6 ;  /* 0x0000000403040825 */ /* 0x001fca00078e0006 */
[----:B------:R-:W2:Y:S01]  /*0330*/  @P0 LDG.E R11, desc[UR6][R4.64] ;  /* 0x00000006040b0981 */ /* 0x000ea2000c1e1900 */
[----:B------:R-:W-:-:S13]  /*0340*/  ISETP.NE.AND P0, PT, R10, 0x3, PT ;  /* 0x000000030a00780c */ /* 0x000fda0003f05270 */
[----:B------:R-:W0:Y:S01]  /*0350*/  @P0 S2R R6, SR_CgaCtaId ;  /* 0x0000000000060919 */ /* 0x000e220000008800 */
[----:B------:R-:W-:-:S04]  /*0360*/  @P0 MOV R3, 0x400 ;  /* 0x0000040000030802 */ /* 0x000fc80000000f00 */
[----:B0-----:R-:W-:Y:S02]  /*0370*/  @P0 LEA R3, R6, R3, 0x18 ;  /* 0x0000000306030211 */ /* 0x001fe400078ec0ff */
[----:B------:R-:W0:Y:S03]  /*0380*/  LDC.64 R6, c[0x0][0x388] ;  /* 0x0000e200ff067b82 */ /* 0x000e260000000a00 */
[----:B------:R-:W-:-:S05]  /*0390*/  @P0 IMAD R10, R10, -0x4, R3 ;  /* 0xfffffffc0a0a0824 */ /* 0x000fca00078e0203 */
[----:B------:R-:W1:Y:S02]  /*03a0*/  @P0 LDS R3, [R10+0x8] ;  /* 0x000008000a030984 */ /* 0x000e640000000800 */
[----:B-1----:R-:W-:Y:S02]  /*03b0*/  @P0 IMAD.IADD R0, R0, 0x1, -R3 ;  /* 0x0000000100000824 */ /* 0x002fe400078e0a03 */
[----:B---3--:R-:W-:-:S03]  /*03c0*/  IMAD.WIDE R2, R2, 0x4, R8 ;  /* 0x0000000402027825 */ /* 0x008fc600078e0208 */
[----:B--2---:R-:W-:-:S05]  /*03d0*/  IADD3 R11, PT, PT, R11, R0, RZ ;  /* 0x000000000b0b7210 */ /* 0x004fca0007ffe0ff */
[C---:B0-----:R-:W-:Y:S02]  /*03e0*/  IMAD.WIDE R4, R11.reuse, 0x4, R6 ;  /* 0x000000040b047825 */ /* 0x041fe400078e0206 */
[----:B------:R-:W0:Y:S03]  /*03f0*/  LDC.64 R6, c[0x0][0x398] ;  /* 0x0000e600ff067b82 */ /* 0x000e260000000a00 */
[----:B------:R-:W-:Y:S04]  /*0400*/  STG.E desc[UR6][R4.64], R13 ;  /* 0x0000000d04007986 */ /* 0x000fe8000c101906 */
[----:B------:R-:W2:Y:S01]  /*0410*/  LDG.E R3, desc[UR6][R2.64] ;  /* 0x0000000602037981 */ /* 0x000ea2000c1e1900 */
[----:B0-----:R-:W-:-:S05]  /*0420*/  IMAD.WIDE R6, R11, 0x4, R6 ;  /* 0x000000040b067825 */ /* 0x001fca00078e0206 */
[----:B--2---:R-:W-:Y:S01]  /*0430*/  STG.E desc[UR6][R6.64], R3 ;  /* 0x0000000306007986 */ /* 0x004fe2000c101906 */
[----:B------:R-:W-:Y:S05]  /*0440*/  EXIT ;  /* 0x000000000000794d */ /* 0x000fea0003800000 */
.L_x_20:
        /* <DEDUP_REMOVED lines=11> */
.L_x_25:


//--------------------- .nv.global.init           --------------------------
	.section	.nv.global.init,"aw",@progbits
	.align	8
.nv.global.init:
	.type		_ZTV6DescOp,@object
	.size		_ZTV6DescOp,(.L_0 - _ZTV6DescOp)
_ZTV6DescOp:
        /*0000*/ 	.byte	0x00, 0x00, 0x00, 0x00, 0x00, 0x00, 0x00, 0x00, 0x00, 0x00, 0x00, 0x00, 0x00, 0x00, 0x00, 0x00
        /*0010*/ 	.byte	0x08, 0x00, 0x00, 0x00, 0x00, 0x00, 0x00, 0x00, 0x10, 0x00, 0x00, 0x00, 0x00, 0x00, 0x00, 0x00
.L_0:


//--------------------- .nv.shared._Z23radix_sort_local_kerenlI6DescOpEvPiS1_S1_S1_S1_ii --------------------------
	.section	.nv.shared._Z23radix_sort_local_kerenlI6DescOpEvPiS1_S1_S1_S1_ii,"aw",@nobits
	.sectionflags	@""
	.align	4
.nv.shared._Z23radix_sort_local_kerenlI6DescOpEvPiS1_S1_S1_S1_ii:
	.zero		1144


//--------------------- .nv.shared.reserved.0     --------------------------
	.section	.nv.shared.reserved.0,"aw",@nobits
	.weak		__nv_reservedSMEM_offset_0_alias
	.size		__nv_reservedSMEM_offset_0_alias, 0, 64
	.other		__nv_reservedSMEM_offset_0_alias,@"STO_CUDA_RESERVED_SHARED STV_DEFAULT"
__nv_reservedSMEM_offset_0_alias:
	.zero		0
	.zero		64


//--------------------- .nv.shared._Z20balanced_bank_kernelPiS_jS_S_ --------------------------
	.section	.nv.shared._Z20balanced_bank_kernelPiS_jS_S_,"aw",@nobits
	.sectionflags	@""
	.align	4
.nv.shared._Z20balanced_bank_kernelPiS_jS_S_:
	.zero		1064


//--------------------- .nv.shared._Z18radix_sort_shuffleI6DescOpEvPiS1_S1_S1_S1_S1_ii --------------------------
	.section	.nv.shared._Z18radix_sort_shuffleI6DescOpEvPiS1_S1_S1_S1_S1_ii,"aw",@nobits
	.sectionflags	@""
	.align	4
.nv.shared._Z18radix_sort_shuffleI6DescOpEvPiS1_S1_S1_S1_S1_ii:
	.zero		1040


//--------------------- .nv.constant0._Z23radix_sort_local_kerenlI6DescOpEvPiS1_S1_S1_S1_ii --------------------------
	.section	.nv.constant0._Z23radix_sort_local_kerenlI6DescOpEvPiS1_S1_S1_S1_ii,"a",@progbits
	.sectionflags	@""
	.align	4
.nv.constant0._Z23radix_sort_local_kerenlI6DescOpEvPiS1_S1_S1_S1_ii:
	.zero		944


//--------------------- .nv.constant0._Z20balanced_bank_kernelPiS_jS_S_ --------------------------
	.section	.nv.constant0._Z20balanced_bank_kernelPiS_jS_S_,"a",@progbits
	.sectionflags	@""
	.align	4
.nv.constant0._Z20balanced_bank_kernelPiS_jS_S_:
	.zero		936


//--------------------- .nv.constant0._Z18radix_sort_shuffleI6DescOpEvPiS1_S1_S1_S1_S1_ii --------------------------
	.section	.nv.constant0._Z18radix_sort_shuffleI6DescOpEvPiS1_S1_S1_S1_S1_ii,"a",@progbits
	.sectionflags	@""
	.align	4
.nv.constant0._Z18radix_sort_shuffleI6DescOpEvPiS1_S1_S1_S1_S1_ii:
	.zero		952


//--------------------- SYMBOLS --------------------------

	.type		.nv.reservedSmem.offset0,@object
	.size		.nv.reservedSmem.offset0,0x4
	.type		.nv.reservedSmem.cap,@object
	.size		.nv.reservedSmem.cap,0x4
